//
// Generated by NVIDIA NVVM Compiler
//
// Compiler Build ID: CL-36424714
// Cuda compilation tools, release 13.0, V13.0.88
// Based on NVVM 20.0.0
//

.version 9.0
.target sm_100
.address_size 64

	// .globl	default_function_kernel0
// _ZZ24default_function_kernel0E15pad_temp_shared has been demoted
// _ZZ24default_function_kernel0E13kernel_shared has been demoted

.visible .entry default_function_kernel0(
	.param .u64 .ptr .align 1 default_function_kernel0_param_0,
	.param .u64 .ptr .align 1 default_function_kernel0_param_1,
	.param .u64 .ptr .align 1 default_function_kernel0_param_2
)
{
	.reg .pred 	%p<442>;
	.reg .b16 	%rs<85>;
	.reg .b32 	%r<952>;
	.reg .b32 	%f<436>;
	.reg .b64 	%rd<166>;
	// demoted variable
	.shared .align 4 .b8 _ZZ24default_function_kernel0E15pad_temp_shared[12288];
	// demoted variable
	.shared .align 4 .b8 _ZZ24default_function_kernel0E13kernel_shared[9216];
	ld.param.u64 	%rd6, [default_function_kernel0_param_0];
	ld.param.u64 	%rd7, [default_function_kernel0_param_1];
	cvta.to.global.u64 	%rd1, %rd7;
	cvta.to.global.u64 	%rd2, %rd6;
	mov.u32 	%r228, %ctaid.y;
	shl.b32 	%r229, %r228, 2;
	mov.u32 	%r230, %tid.x;
	mul.lo.s32 	%r231, %r230, 55;
	shr.u32 	%r232, %r231, 4;
	and.b32  	%r1, %r232, 3;
	or.b32  	%r2, %r1, %r229;
	mov.u32 	%r233, %ctaid.x;
	mul.lo.s32 	%r234, %r233, 14;
	mul.lo.s32 	%r235, %r230, 7;
	and.b32  	%r236, %r235, 15;
	or.b32  	%r3, %r236, %r234;
	add.s32 	%r4, %r236, %r234;
	mov.u32 	%r237, %tid.z;
	mov.u32 	%r238, %tid.y;
	mad.lo.s32 	%r239, %r238, 384, %r231;
	mad.lo.s32 	%r240, %r237, 1536, %r239;
	shl.b32 	%r242, %r240, 2;
	mov.u32 	%r243, _ZZ24default_function_kernel0E15pad_temp_shared;
	add.s32 	%r5, %r243, %r242;
	add.s32 	%r244, %r231, 1;
	shr.u32 	%r245, %r244, 4;
	and.b32  	%r6, %r245, 3;
	or.b32  	%r7, %r6, %r229;
	and.b32  	%r246, %r244, 15;
	or.b32  	%r8, %r246, %r234;
	add.s32 	%r9, %r246, %r234;
	add.s32 	%r247, %r231, 2;
	shr.u32 	%r248, %r247, 4;
	and.b32  	%r10, %r248, 3;
	or.b32  	%r11, %r10, %r229;
	and.b32  	%r249, %r247, 15;
	or.b32  	%r12, %r249, %r234;
	add.s32 	%r13, %r249, %r234;
	add.s32 	%r250, %r231, 3;
	shr.u32 	%r251, %r250, 4;
	and.b32  	%r14, %r251, 3;
	or.b32  	%r15, %r14, %r229;
	and.b32  	%r252, %r250, 15;
	or.b32  	%r16, %r252, %r234;
	add.s32 	%r17, %r252, %r234;
	add.s32 	%r253, %r231, 4;
	shr.u32 	%r254, %r253, 4;
	and.b32  	%r18, %r254, 3;
	or.b32  	%r19, %r18, %r229;
	and.b32  	%r255, %r253, 15;
	or.b32  	%r20, %r255, %r234;
	add.s32 	%r21, %r255, %r234;
	add.s32 	%r256, %r231, 5;
	shr.u32 	%r257, %r256, 4;
	and.b32  	%r22, %r257, 3;
	or.b32  	%r23, %r22, %r229;
	and.b32  	%r258, %r256, 15;
	or.b32  	%r24, %r258, %r234;
	add.s32 	%r25, %r258, %r234;
	add.s32 	%r259, %r231, 6;
	shr.u32 	%r260, %r259, 4;
	and.b32  	%r26, %r260, 3;
	or.b32  	%r27, %r26, %r229;
	and.b32  	%r261, %r259, 15;
	or.b32  	%r28, %r261, %r234;
	add.s32 	%r29, %r261, %r234;
	add.s32 	%r262, %r231, 7;
	shr.u32 	%r263, %r262, 4;
	and.b32  	%r30, %r263, 3;
	or.b32  	%r31, %r30, %r229;
	and.b32  	%r264, %r262, 15;
	or.b32  	%r32, %r264, %r234;
	add.s32 	%r33, %r264, %r234;
	add.s32 	%r265, %r231, 8;
	shr.u32 	%r266, %r265, 4;
	and.b32  	%r34, %r266, 3;
	or.b32  	%r35, %r34, %r229;
	xor.b32  	%r267, %r236, 8;
	or.b32  	%r36, %r267, %r234;
	add.s32 	%r37, %r267, %r234;
	add.s32 	%r268, %r231, 9;
	shr.u32 	%r269, %r268, 4;
	and.b32  	%r38, %r269, 3;
	or.b32  	%r39, %r38, %r229;
	and.b32  	%r270, %r268, 15;
	or.b32  	%r40, %r270, %r234;
	add.s32 	%r41, %r270, %r234;
	add.s32 	%r271, %r231, 10;
	shr.u32 	%r272, %r271, 4;
	and.b32  	%r42, %r272, 3;
	or.b32  	%r43, %r42, %r229;
	and.b32  	%r273, %r271, 15;
	or.b32  	%r44, %r273, %r234;
	add.s32 	%r45, %r273, %r234;
	add.s32 	%r274, %r231, 11;
	shr.u32 	%r275, %r274, 4;
	and.b32  	%r46, %r275, 3;
	or.b32  	%r47, %r46, %r229;
	and.b32  	%r276, %r274, 15;
	or.b32  	%r48, %r276, %r234;
	add.s32 	%r49, %r276, %r234;
	add.s32 	%r277, %r231, 12;
	shr.u32 	%r278, %r277, 4;
	and.b32  	%r50, %r278, 3;
	or.b32  	%r51, %r50, %r229;
	and.b32  	%r279, %r277, 15;
	or.b32  	%r52, %r279, %r234;
	add.s32 	%r53, %r279, %r234;
	add.s32 	%r280, %r231, 13;
	shr.u32 	%r281, %r280, 4;
	and.b32  	%r54, %r281, 3;
	or.b32  	%r55, %r54, %r229;
	and.b32  	%r282, %r280, 15;
	or.b32  	%r56, %r282, %r234;
	add.s32 	%r57, %r282, %r234;
	add.s32 	%r283, %r231, 14;
	shr.u32 	%r284, %r283, 4;
	and.b32  	%r58, %r284, 3;
	or.b32  	%r59, %r58, %r229;
	and.b32  	%r285, %r283, 15;
	or.b32  	%r60, %r285, %r234;
	add.s32 	%r61, %r285, %r234;
	add.s32 	%r286, %r231, 15;
	shr.u32 	%r287, %r286, 4;
	and.b32  	%r62, %r287, 3;
	or.b32  	%r63, %r62, %r229;
	and.b32  	%r288, %r286, 15;
	or.b32  	%r64, %r288, %r234;
	add.s32 	%r65, %r288, %r234;
	add.s32 	%r289, %r231, 16;
	shr.u32 	%r290, %r289, 4;
	and.b32  	%r66, %r290, 3;
	or.b32  	%r67, %r66, %r229;
	add.s32 	%r291, %r231, 17;
	shr.u32 	%r292, %r291, 4;
	and.b32  	%r68, %r292, 3;
	or.b32  	%r69, %r68, %r229;
	add.s32 	%r293, %r231, 18;
	shr.u32 	%r294, %r293, 4;
	and.b32  	%r70, %r294, 3;
	or.b32  	%r71, %r70, %r229;
	add.s32 	%r295, %r231, 19;
	shr.u32 	%r296, %r295, 4;
	and.b32  	%r72, %r296, 3;
	or.b32  	%r73, %r72, %r229;
	add.s32 	%r297, %r231, 20;
	shr.u32 	%r298, %r297, 4;
	and.b32  	%r74, %r298, 3;
	or.b32  	%r75, %r74, %r229;
	add.s32 	%r299, %r231, 21;
	shr.u32 	%r300, %r299, 4;
	and.b32  	%r76, %r300, 3;
	or.b32  	%r77, %r76, %r229;
	add.s32 	%r301, %r231, 22;
	shr.u32 	%r302, %r301, 4;
	and.b32  	%r78, %r302, 3;
	or.b32  	%r79, %r78, %r229;
	add.s32 	%r303, %r231, 23;
	shr.u32 	%r304, %r303, 4;
	and.b32  	%r80, %r304, 3;
	or.b32  	%r81, %r80, %r229;
	add.s32 	%r305, %r231, 24;
	shr.u32 	%r306, %r305, 4;
	and.b32  	%r82, %r306, 3;
	or.b32  	%r83, %r82, %r229;
	add.s32 	%r307, %r231, 25;
	shr.u32 	%r308, %r307, 4;
	and.b32  	%r84, %r308, 3;
	or.b32  	%r85, %r84, %r229;
	add.s32 	%r309, %r231, 26;
	shr.u32 	%r310, %r309, 4;
	and.b32  	%r86, %r310, 3;
	or.b32  	%r87, %r86, %r229;
	add.s32 	%r311, %r231, 27;
	shr.u32 	%r312, %r311, 4;
	and.b32  	%r88, %r312, 3;
	or.b32  	%r89, %r88, %r229;
	add.s32 	%r313, %r231, 28;
	shr.u32 	%r314, %r313, 4;
	and.b32  	%r90, %r314, 3;
	or.b32  	%r91, %r90, %r229;
	add.s32 	%r315, %r231, 29;
	shr.u32 	%r316, %r315, 4;
	and.b32  	%r92, %r316, 3;
	or.b32  	%r93, %r92, %r229;
	add.s32 	%r317, %r231, 30;
	shr.u32 	%r318, %r317, 4;
	and.b32  	%r94, %r318, 3;
	or.b32  	%r95, %r94, %r229;
	add.s32 	%r319, %r231, 31;
	shr.u32 	%r320, %r319, 4;
	and.b32  	%r96, %r320, 3;
	or.b32  	%r97, %r96, %r229;
	xor.b32  	%r98, %r1, 2;
	or.b32  	%r99, %r98, %r229;
	add.s32 	%r321, %r231, 33;
	shr.u32 	%r322, %r321, 4;
	and.b32  	%r100, %r322, 3;
	or.b32  	%r101, %r100, %r229;
	add.s32 	%r323, %r231, 34;
	shr.u32 	%r324, %r323, 4;
	and.b32  	%r102, %r324, 3;
	or.b32  	%r103, %r102, %r229;
	add.s32 	%r325, %r231, 35;
	shr.u32 	%r326, %r325, 4;
	and.b32  	%r104, %r326, 3;
	or.b32  	%r105, %r104, %r229;
	add.s32 	%r327, %r231, 36;
	shr.u32 	%r328, %r327, 4;
	and.b32  	%r106, %r328, 3;
	or.b32  	%r107, %r106, %r229;
	add.s32 	%r329, %r231, 37;
	shr.u32 	%r330, %r329, 4;
	and.b32  	%r108, %r330, 3;
	or.b32  	%r109, %r108, %r229;
	add.s32 	%r331, %r231, 38;
	shr.u32 	%r332, %r331, 4;
	and.b32  	%r110, %r332, 3;
	or.b32  	%r111, %r110, %r229;
	add.s32 	%r333, %r231, 39;
	shr.u32 	%r334, %r333, 4;
	and.b32  	%r112, %r334, 3;
	or.b32  	%r113, %r112, %r229;
	add.s32 	%r335, %r231, 40;
	shr.u32 	%r336, %r335, 4;
	and.b32  	%r114, %r336, 3;
	or.b32  	%r115, %r114, %r229;
	add.s32 	%r337, %r231, 41;
	shr.u32 	%r338, %r337, 4;
	and.b32  	%r116, %r338, 3;
	or.b32  	%r117, %r116, %r229;
	add.s32 	%r339, %r231, 42;
	shr.u32 	%r340, %r339, 4;
	and.b32  	%r118, %r340, 3;
	or.b32  	%r119, %r118, %r229;
	add.s32 	%r341, %r231, 43;
	shr.u32 	%r342, %r341, 4;
	and.b32  	%r120, %r342, 3;
	or.b32  	%r121, %r120, %r229;
	add.s32 	%r343, %r231, 44;
	shr.u32 	%r344, %r343, 4;
	and.b32  	%r122, %r344, 3;
	or.b32  	%r123, %r122, %r229;
	add.s32 	%r345, %r231, 45;
	shr.u32 	%r346, %r345, 4;
	and.b32  	%r124, %r346, 3;
	or.b32  	%r125, %r124, %r229;
	add.s32 	%r347, %r231, 46;
	shr.u32 	%r348, %r347, 4;
	and.b32  	%r126, %r348, 3;
	or.b32  	%r127, %r126, %r229;
	add.s32 	%r349, %r231, 47;
	shr.u32 	%r350, %r349, 4;
	and.b32  	%r128, %r350, 3;
	or.b32  	%r129, %r128, %r229;
	add.s32 	%r351, %r231, 48;
	shr.u32 	%r352, %r351, 4;
	and.b32  	%r130, %r352, 3;
	or.b32  	%r131, %r130, %r229;
	add.s32 	%r353, %r231, 49;
	shr.u32 	%r354, %r353, 4;
	and.b32  	%r132, %r354, 3;
	or.b32  	%r133, %r132, %r229;
	add.s32 	%r355, %r231, 50;
	shr.u32 	%r356, %r355, 4;
	and.b32  	%r134, %r356, 3;
	or.b32  	%r135, %r134, %r229;
	add.s32 	%r357, %r231, 51;
	shr.u32 	%r358, %r357, 4;
	and.b32  	%r136, %r358, 3;
	or.b32  	%r137, %r136, %r229;
	add.s32 	%r359, %r231, 52;
	shr.u32 	%r360, %r359, 4;
	and.b32  	%r138, %r360, 3;
	or.b32  	%r139, %r138, %r229;
	add.s32 	%r361, %r231, 53;
	shr.u32 	%r362, %r361, 4;
	and.b32  	%r140, %r362, 3;
	or.b32  	%r141, %r140, %r229;
	mul.lo.s32 	%r363, %r238, 6;
	mad.lo.s32 	%r364, %r237, 24, %r363;
	add.s32 	%r365, %r231, 54;
	shr.u32 	%r366, %r365, 6;
	add.s32 	%r367, %r364, %r366;
	setp.gt.u32 	%p10, %r367, 47;
	mul.lo.s32 	%r368, %r238, 24;
	mad.lo.s32 	%r369, %r237, 96, %r368;
	shr.u32 	%r370, %r365, 4;
	add.s32 	%r371, %r369, %r370;
	setp.gt.u32 	%p11, %r371, 191;
	setp.gt.u32 	%p12, %r240, 3017;
	setp.gt.u32 	%p13, %r239, 1481;
	setp.gt.u32 	%p14, %r230, 5;
	or.pred  	%p15, %p14, %p13;
	and.b32  	%r142, %r370, 3;
	or.b32  	%r143, %r142, %r229;
	mov.u32 	%r373, %ctaid.z;
	mul.lo.s32 	%r374, %r237, 6912;
	mad.lo.s32 	%r375, %r373, 13824, %r374;
	mad.lo.s32 	%r376, %r238, 1728, %r375;
	mul.lo.s32 	%r377, %r230, 14;
	cvt.u16.u32 	%rs3, %r377;
	mul.hi.u16 	%rs4, %rs3, 10923;
	shr.u16 	%rs5, %rs4, 3;
	mul.wide.u16 	%r378, %rs5, 864;
	add.s32 	%r379, %r378, %r376;
	mul.lo.s16 	%rs6, %rs5, 48;
	sub.s16 	%rs7, %rs3, %rs6;
	mul.lo.s16 	%rs8, %rs7, 9;
	cvt.u32.u16 	%r380, %rs8;
	add.s32 	%r144, %r379, %r380;
	mul.lo.s32 	%r381, %r230, 42;
	mad.lo.s32 	%r382, %r238, 288, %r381;
	mad.lo.s32 	%r383, %r237, 1152, %r382;
	shl.b32 	%r385, %r383, 2;
	mov.u32 	%r386, _ZZ24default_function_kernel0E13kernel_shared;
	add.s32 	%r145, %r386, %r385;
	or.b16  	%rs9, %rs3, 1;
	mul.hi.u16 	%rs10, %rs9, 10923;
	shr.u16 	%rs11, %rs10, 3;
	mul.wide.u16 	%r387, %rs11, 864;
	add.s32 	%r388, %r387, %r376;
	mul.lo.s16 	%rs12, %rs11, 48;
	sub.s16 	%rs13, %rs9, %rs12;
	mul.lo.s16 	%rs14, %rs13, 9;
	cvt.u32.u16 	%r389, %rs14;
	add.s32 	%r146, %r388, %r389;
	add.s16 	%rs15, %rs3, 2;
	mul.hi.u16 	%rs16, %rs15, 10923;
	shr.u16 	%rs17, %rs16, 3;
	mul.wide.u16 	%r390, %rs17, 864;
	add.s32 	%r391, %r390, %r376;
	mul.lo.s16 	%rs18, %rs17, 48;
	sub.s16 	%rs19, %rs15, %rs18;
	mul.lo.s16 	%rs20, %rs19, 9;
	cvt.u32.u16 	%r392, %rs20;
	add.s32 	%r147, %r391, %r392;
	add.s16 	%rs21, %rs3, 3;
	mul.hi.u16 	%rs22, %rs21, 10923;
	shr.u16 	%rs23, %rs22, 3;
	mul.wide.u16 	%r393, %rs23, 864;
	add.s32 	%r394, %r393, %r376;
	mul.lo.s16 	%rs24, %rs23, 48;
	sub.s16 	%rs25, %rs21, %rs24;
	mul.lo.s16 	%rs26, %rs25, 9;
	cvt.u32.u16 	%r395, %rs26;
	add.s32 	%r148, %r394, %r395;
	add.s16 	%rs27, %rs3, 4;
	mul.hi.u16 	%rs28, %rs27, 10923;
	shr.u16 	%rs29, %rs28, 3;
	mul.wide.u16 	%r396, %rs29, 864;
	add.s32 	%r397, %r396, %r376;
	mul.lo.s16 	%rs30, %rs29, 48;
	sub.s16 	%rs31, %rs27, %rs30;
	mul.lo.s16 	%rs32, %rs31, 9;
	cvt.u32.u16 	%r398, %rs32;
	add.s32 	%r149, %r397, %r398;
	add.s16 	%rs33, %rs3, 5;
	mul.hi.u16 	%rs34, %rs33, 10923;
	shr.u16 	%rs35, %rs34, 3;
	mul.wide.u16 	%r399, %rs35, 864;
	add.s32 	%r400, %r399, %r376;
	mul.lo.s16 	%rs36, %rs35, 48;
	sub.s16 	%rs37, %rs33, %rs36;
	mul.lo.s16 	%rs38, %rs37, 9;
	cvt.u32.u16 	%r401, %rs38;
	add.s32 	%r150, %r400, %r401;
	add.s16 	%rs39, %rs3, 6;
	mul.hi.u16 	%rs40, %rs39, 10923;
	shr.u16 	%rs41, %rs40, 3;
	mul.wide.u16 	%r402, %rs41, 864;
	add.s32 	%r403, %r402, %r376;
	mul.lo.s16 	%rs42, %rs41, 48;
	sub.s16 	%rs43, %rs39, %rs42;
	mul.lo.s16 	%rs44, %rs43, 9;
	cvt.u32.u16 	%r404, %rs44;
	add.s32 	%r151, %r403, %r404;
	add.s16 	%rs45, %rs3, 7;
	mul.hi.u16 	%rs46, %rs45, 10923;
	shr.u16 	%rs47, %rs46, 3;
	mul.wide.u16 	%r405, %rs47, 864;
	add.s32 	%r406, %r405, %r376;
	mul.lo.s16 	%rs48, %rs47, 48;
	sub.s16 	%rs49, %rs45, %rs48;
	mul.lo.s16 	%rs50, %rs49, 9;
	cvt.u32.u16 	%r407, %rs50;
	add.s32 	%r152, %r406, %r407;
	add.s16 	%rs51, %rs3, 8;
	mul.hi.u16 	%rs52, %rs51, 10923;
	shr.u16 	%rs53, %rs52, 3;
	mul.wide.u16 	%r408, %rs53, 864;
	add.s32 	%r409, %r408, %r376;
	mul.lo.s16 	%rs54, %rs53, 48;
	sub.s16 	%rs55, %rs51, %rs54;
	mul.lo.s16 	%rs56, %rs55, 9;
	cvt.u32.u16 	%r410, %rs56;
	add.s32 	%r153, %r409, %r410;
	add.s16 	%rs57, %rs3, 9;
	mul.hi.u16 	%rs58, %rs57, 10923;
	shr.u16 	%rs59, %rs58, 3;
	mul.wide.u16 	%r411, %rs59, 864;
	add.s32 	%r412, %r411, %r376;
	mul.lo.s16 	%rs60, %rs59, 48;
	sub.s16 	%rs61, %rs57, %rs60;
	mul.lo.s16 	%rs62, %rs61, 9;
	cvt.u32.u16 	%r413, %rs62;
	add.s32 	%r154, %r412, %r413;
	add.s16 	%rs63, %rs3, 10;
	mul.hi.u16 	%rs64, %rs63, 10923;
	shr.u16 	%rs65, %rs64, 3;
	mul.wide.u16 	%r414, %rs65, 864;
	add.s32 	%r415, %r414, %r376;
	mul.lo.s16 	%rs66, %rs65, 48;
	sub.s16 	%rs67, %rs63, %rs66;
	mul.lo.s16 	%rs68, %rs67, 9;
	cvt.u32.u16 	%r416, %rs68;
	add.s32 	%r155, %r415, %r416;
	add.s16 	%rs69, %rs3, 11;
	mul.hi.u16 	%rs70, %rs69, 10923;
	shr.u16 	%rs71, %rs70, 3;
	mul.wide.u16 	%r417, %rs71, 864;
	add.s32 	%r418, %r417, %r376;
	mul.lo.s16 	%rs72, %rs71, 48;
	sub.s16 	%rs73, %rs69, %rs72;
	mul.lo.s16 	%rs74, %rs73, 9;
	cvt.u32.u16 	%r419, %rs74;
	add.s32 	%r156, %r418, %r419;
	shl.b32 	%r420, %r237, 3;
	shl.b32 	%r421, %r238, 1;
	add.s32 	%r422, %r420, %r421;
	add.s16 	%rs75, %rs3, 12;
	mul.hi.u16 	%rs76, %rs75, 10923;
	shr.u16 	%rs77, %rs76, 3;
	cvt.u32.u16 	%r423, %rs77;
	add.s32 	%r157, %r422, %r423;
	mul.lo.s32 	%r424, %r238, 96;
	mad.lo.s32 	%r425, %r237, 384, %r424;
	add.s32 	%r426, %r425, %r377;
	setp.gt.u32 	%p17, %r426, 755;
	setp.gt.u32 	%p18, %r383, 2267;
	or.pred  	%p19, %p17, %p18;
	setp.gt.u32 	%p20, %r382, 1115;
	or.pred  	%p21, %p14, %p20;
	mul.wide.u16 	%r427, %rs77, 864;
	add.s32 	%r158, %r427, %r376;
	mul.lo.s16 	%rs78, %rs77, 48;
	sub.s16 	%rs79, %rs75, %rs78;
	mul.lo.s16 	%rs1, %rs79, 9;
	setp.gt.u32 	%p23, %r383, 2266;
	or.pred  	%p24, %p17, %p23;
	setp.gt.u32 	%p25, %r382, 1114;
	or.pred  	%p26, %p14, %p25;
	setp.gt.u32 	%p28, %r383, 2265;
	or.pred  	%p29, %p17, %p28;
	setp.gt.u32 	%p30, %r382, 1113;
	or.pred  	%p31, %p14, %p30;
	add.s16 	%rs80, %rs3, 13;
	mul.hi.u16 	%rs81, %rs80, 10923;
	shr.u16 	%rs82, %rs81, 3;
	cvt.u32.u16 	%r428, %rs82;
	add.s32 	%r159, %r422, %r428;
	setp.gt.u32 	%p33, %r426, 754;
	setp.gt.u32 	%p34, %r383, 2264;
	or.pred  	%p35, %p33, %p34;
	setp.gt.u32 	%p36, %r382, 1112;
	or.pred  	%p37, %p14, %p36;
	mul.wide.u16 	%r429, %rs82, 864;
	add.s32 	%r160, %r429, %r376;
	mul.lo.s16 	%rs83, %rs82, 48;
	sub.s16 	%rs84, %rs80, %rs83;
	mul.lo.s16 	%rs2, %rs84, 9;
	setp.gt.u32 	%p39, %r383, 2263;
	or.pred  	%p40, %p33, %p39;
	setp.gt.u32 	%p41, %r382, 1111;
	or.pred  	%p42, %p14, %p41;
	setp.gt.u32 	%p44, %r383, 2262;
	or.pred  	%p45, %p33, %p44;
	setp.gt.u32 	%p46, %r382, 1110;
	or.pred  	%p47, %p14, %p46;
	or.pred  	%p49, %p10, %p11;
	or.pred  	%p50, %p49, %p12;
	or.pred  	%p1, %p50, %p15;
	or.pred  	%p2, %p19, %p21;
	or.pred  	%p3, %p24, %p26;
	or.pred  	%p4, %p29, %p31;
	or.pred  	%p5, %p35, %p37;
	or.pred  	%p6, %p40, %p42;
	or.pred  	%p7, %p45, %p47;
	shl.b32 	%r430, %r238, 6;
	shl.b32 	%r431, %r230, 3;
	add.s32 	%r432, %r430, %r431;
	add.s32 	%r161, %r243, %r432;
	mad.lo.s32 	%r433, %r237, 2304, %r386;
	add.s32 	%r162, %r433, 4608;
	mov.f32 	%f420, 0f00000000;
	mov.b32 	%r948, 0;
	mov.pred 	%p441, -1;
	mov.f32 	%f421, %f420;
	mov.f32 	%f422, %f420;
	mov.f32 	%f423, %f420;
	mov.f32 	%f424, %f420;
	mov.f32 	%f425, %f420;
	mov.f32 	%f426, %f420;
	mov.f32 	%f427, %f420;
	mov.f32 	%f428, %f420;
	mov.f32 	%f429, %f420;
	mov.f32 	%f430, %f420;
	mov.f32 	%f431, %f420;
	mov.f32 	%f432, %f420;
	mov.f32 	%f433, %f420;
	mov.f32 	%f434, %f420;
	mov.f32 	%f435, %f420;
$L__BB0_1:
	mov.pred 	%p8, %p441;
	mul.lo.s32 	%r435, %r948, 37632;
	mov.u32 	%r436, %tid.z;
	mov.u32 	%r437, %tid.y;
	mul.lo.s32 	%r438, %r437, 4704;
	mad.lo.s32 	%r439, %r436, 18816, %r438;
	mov.u32 	%r440, %ctaid.y;
	mad.lo.s32 	%r441, %r440, 112, %r439;
	add.s32 	%r442, %r441, -29;
	add.s32 	%r443, %r4, %r442;
	mov.u32 	%r444, %tid.x;
	mul.lo.s32 	%r445, %r444, 55;
	shr.u32 	%r446, %r445, 6;
	mad.lo.s32 	%r447, %r446, 784, %r443;
	add.s32 	%r164, %r447, %r435;
	add.s32 	%r448, %r9, %r442;
	add.s32 	%r449, %r445, 1;
	shr.u32 	%r450, %r449, 6;
	mad.lo.s32 	%r451, %r450, 784, %r448;
	add.s32 	%r165, %r451, %r435;
	add.s32 	%r452, %r13, %r442;
	add.s32 	%r453, %r445, 2;
	shr.u32 	%r454, %r453, 6;
	mad.lo.s32 	%r455, %r454, 784, %r452;
	add.s32 	%r166, %r455, %r435;
	add.s32 	%r456, %r17, %r442;
	add.s32 	%r457, %r445, 3;
	shr.u32 	%r458, %r457, 6;
	mad.lo.s32 	%r459, %r458, 784, %r456;
	add.s32 	%r167, %r459, %r435;
	add.s32 	%r460, %r21, %r442;
	add.s32 	%r461, %r445, 4;
	shr.u32 	%r462, %r461, 6;
	mad.lo.s32 	%r463, %r462, 784, %r460;
	add.s32 	%r168, %r463, %r435;
	add.s32 	%r464, %r25, %r442;
	add.s32 	%r465, %r445, 5;
	shr.u32 	%r466, %r465, 6;
	mad.lo.s32 	%r467, %r466, 784, %r464;
	add.s32 	%r169, %r467, %r435;
	add.s32 	%r468, %r29, %r442;
	add.s32 	%r469, %r445, 6;
	shr.u32 	%r470, %r469, 6;
	mad.lo.s32 	%r471, %r470, 784, %r468;
	add.s32 	%r170, %r471, %r435;
	add.s32 	%r472, %r33, %r442;
	add.s32 	%r473, %r445, 7;
	shr.u32 	%r474, %r473, 6;
	mad.lo.s32 	%r475, %r474, 784, %r472;
	add.s32 	%r171, %r475, %r435;
	add.s32 	%r476, %r37, %r442;
	add.s32 	%r477, %r445, 8;
	shr.u32 	%r478, %r477, 6;
	mad.lo.s32 	%r479, %r478, 784, %r476;
	add.s32 	%r172, %r479, %r435;
	add.s32 	%r480, %r41, %r442;
	add.s32 	%r481, %r445, 9;
	shr.u32 	%r482, %r481, 6;
	mad.lo.s32 	%r483, %r482, 784, %r480;
	add.s32 	%r173, %r483, %r435;
	add.s32 	%r484, %r45, %r442;
	add.s32 	%r485, %r445, 10;
	shr.u32 	%r486, %r485, 6;
	mad.lo.s32 	%r487, %r486, 784, %r484;
	add.s32 	%r174, %r487, %r435;
	add.s32 	%r488, %r49, %r442;
	add.s32 	%r489, %r445, 11;
	shr.u32 	%r490, %r489, 6;
	mad.lo.s32 	%r491, %r490, 784, %r488;
	add.s32 	%r175, %r491, %r435;
	add.s32 	%r492, %r53, %r442;
	add.s32 	%r493, %r445, 12;
	shr.u32 	%r494, %r493, 6;
	mad.lo.s32 	%r495, %r494, 784, %r492;
	add.s32 	%r176, %r495, %r435;
	add.s32 	%r496, %r57, %r442;
	add.s32 	%r497, %r445, 13;
	shr.u32 	%r498, %r497, 6;
	mad.lo.s32 	%r499, %r498, 784, %r496;
	add.s32 	%r177, %r499, %r435;
	add.s32 	%r500, %r61, %r442;
	add.s32 	%r501, %r445, 14;
	shr.u32 	%r502, %r501, 6;
	mad.lo.s32 	%r503, %r502, 784, %r500;
	add.s32 	%r178, %r503, %r435;
	add.s32 	%r504, %r65, %r442;
	add.s32 	%r505, %r445, 15;
	shr.u32 	%r506, %r505, 6;
	mad.lo.s32 	%r507, %r506, 784, %r504;
	add.s32 	%r179, %r507, %r435;
	add.s32 	%r508, %r445, 16;
	shr.u32 	%r509, %r508, 6;
	mad.lo.s32 	%r510, %r509, 784, %r443;
	add.s32 	%r180, %r510, %r435;
	add.s32 	%r511, %r445, 17;
	shr.u32 	%r512, %r511, 6;
	mad.lo.s32 	%r513, %r512, 784, %r448;
	add.s32 	%r181, %r513, %r435;
	add.s32 	%r514, %r445, 18;
	shr.u32 	%r515, %r514, 6;
	mad.lo.s32 	%r516, %r515, 784, %r452;
	add.s32 	%r182, %r516, %r435;
	add.s32 	%r517, %r445, 19;
	shr.u32 	%r518, %r517, 6;
	mad.lo.s32 	%r519, %r518, 784, %r456;
	add.s32 	%r183, %r519, %r435;
	add.s32 	%r520, %r445, 20;
	shr.u32 	%r521, %r520, 6;
	mad.lo.s32 	%r522, %r521, 784, %r460;
	add.s32 	%r184, %r522, %r435;
	add.s32 	%r523, %r445, 21;
	shr.u32 	%r524, %r523, 6;
	mad.lo.s32 	%r525, %r524, 784, %r464;
	add.s32 	%r185, %r525, %r435;
	add.s32 	%r526, %r445, 22;
	shr.u32 	%r527, %r526, 6;
	mad.lo.s32 	%r528, %r527, 784, %r468;
	add.s32 	%r186, %r528, %r435;
	add.s32 	%r529, %r445, 23;
	shr.u32 	%r530, %r529, 6;
	mad.lo.s32 	%r531, %r530, 784, %r472;
	add.s32 	%r187, %r531, %r435;
	add.s32 	%r532, %r445, 24;
	shr.u32 	%r533, %r532, 6;
	mad.lo.s32 	%r534, %r533, 784, %r476;
	add.s32 	%r188, %r534, %r435;
	add.s32 	%r535, %r445, 25;
	shr.u32 	%r536, %r535, 6;
	mad.lo.s32 	%r537, %r536, 784, %r480;
	add.s32 	%r189, %r537, %r435;
	add.s32 	%r538, %r445, 26;
	shr.u32 	%r539, %r538, 6;
	mad.lo.s32 	%r540, %r539, 784, %r484;
	add.s32 	%r190, %r540, %r435;
	add.s32 	%r541, %r445, 27;
	shr.u32 	%r542, %r541, 6;
	mad.lo.s32 	%r543, %r542, 784, %r488;
	add.s32 	%r191, %r543, %r435;
	add.s32 	%r544, %r445, 28;
	shr.u32 	%r545, %r544, 6;
	mad.lo.s32 	%r546, %r545, 784, %r492;
	add.s32 	%r192, %r546, %r435;
	add.s32 	%r547, %r445, 29;
	shr.u32 	%r548, %r547, 6;
	mad.lo.s32 	%r549, %r548, 784, %r496;
	add.s32 	%r193, %r549, %r435;
	add.s32 	%r550, %r445, 30;
	shr.u32 	%r551, %r550, 6;
	mad.lo.s32 	%r552, %r551, 784, %r500;
	add.s32 	%r194, %r552, %r435;
	add.s32 	%r553, %r445, 31;
	shr.u32 	%r554, %r553, 6;
	mad.lo.s32 	%r555, %r554, 784, %r504;
	add.s32 	%r195, %r555, %r435;
	add.s32 	%r556, %r445, 32;
	shr.u32 	%r557, %r556, 6;
	mad.lo.s32 	%r558, %r557, 784, %r443;
	add.s32 	%r196, %r558, %r435;
	add.s32 	%r559, %r445, 33;
	shr.u32 	%r560, %r559, 6;
	mad.lo.s32 	%r561, %r560, 784, %r448;
	add.s32 	%r197, %r561, %r435;
	add.s32 	%r562, %r445, 34;
	shr.u32 	%r563, %r562, 6;
	mad.lo.s32 	%r564, %r563, 784, %r452;
	add.s32 	%r198, %r564, %r435;
	add.s32 	%r565, %r445, 35;
	shr.u32 	%r566, %r565, 6;
	mad.lo.s32 	%r567, %r566, 784, %r456;
	add.s32 	%r199, %r567, %r435;
	add.s32 	%r568, %r445, 36;
	shr.u32 	%r569, %r568, 6;
	mad.lo.s32 	%r570, %r569, 784, %r460;
	add.s32 	%r200, %r570, %r435;
	add.s32 	%r571, %r445, 37;
	shr.u32 	%r572, %r571, 6;
	mad.lo.s32 	%r573, %r572, 784, %r464;
	add.s32 	%r201, %r573, %r435;
	add.s32 	%r574, %r445, 38;
	shr.u32 	%r575, %r574, 6;
	mad.lo.s32 	%r576, %r575, 784, %r468;
	add.s32 	%r202, %r576, %r435;
	add.s32 	%r577, %r445, 39;
	shr.u32 	%r578, %r577, 6;
	mad.lo.s32 	%r579, %r578, 784, %r472;
	add.s32 	%r203, %r579, %r435;
	add.s32 	%r580, %r445, 40;
	shr.u32 	%r581, %r580, 6;
	mad.lo.s32 	%r582, %r581, 784, %r476;
	add.s32 	%r204, %r582, %r435;
	add.s32 	%r583, %r445, 41;
	shr.u32 	%r584, %r583, 6;
	mad.lo.s32 	%r585, %r584, 784, %r480;
	add.s32 	%r205, %r585, %r435;
	add.s32 	%r586, %r445, 42;
	shr.u32 	%r587, %r586, 6;
	mad.lo.s32 	%r588, %r587, 784, %r484;
	add.s32 	%r206, %r588, %r435;
	add.s32 	%r589, %r445, 43;
	shr.u32 	%r590, %r589, 6;
	mad.lo.s32 	%r591, %r590, 784, %r488;
	add.s32 	%r207, %r591, %r435;
	add.s32 	%r592, %r445, 44;
	shr.u32 	%r593, %r592, 6;
	mad.lo.s32 	%r594, %r593, 784, %r492;
	add.s32 	%r208, %r594, %r435;
	add.s32 	%r595, %r445, 45;
	shr.u32 	%r596, %r595, 6;
	mad.lo.s32 	%r597, %r596, 784, %r496;
	add.s32 	%r209, %r597, %r435;
	add.s32 	%r598, %r445, 46;
	shr.u32 	%r599, %r598, 6;
	mad.lo.s32 	%r600, %r599, 784, %r500;
	add.s32 	%r210, %r600, %r435;
	add.s32 	%r601, %r445, 47;
	shr.u32 	%r602, %r601, 6;
	mad.lo.s32 	%r603, %r602, 784, %r504;
	add.s32 	%r211, %r603, %r435;
	add.s32 	%r604, %r445, 48;
	shr.u32 	%r605, %r604, 6;
	mad.lo.s32 	%r606, %r605, 784, %r443;
	add.s32 	%r212, %r606, %r435;
	add.s32 	%r607, %r445, 49;
	shr.u32 	%r608, %r607, 6;
	mad.lo.s32 	%r609, %r608, 784, %r448;
	add.s32 	%r213, %r609, %r435;
	add.s32 	%r610, %r445, 50;
	shr.u32 	%r611, %r610, 6;
	mad.lo.s32 	%r612, %r611, 784, %r452;
	add.s32 	%r214, %r612, %r435;
	add.s32 	%r613, %r445, 51;
	shr.u32 	%r614, %r613, 6;
	mad.lo.s32 	%r615, %r614, 784, %r456;
	add.s32 	%r215, %r615, %r435;
	add.s32 	%r616, %r445, 52;
	shr.u32 	%r617, %r616, 6;
	mad.lo.s32 	%r618, %r617, 784, %r460;
	add.s32 	%r216, %r618, %r435;
	add.s32 	%r619, %r445, 53;
	shr.u32 	%r620, %r619, 6;
	mad.lo.s32 	%r621, %r620, 784, %r464;
	add.s32 	%r217, %r621, %r435;
	add.s32 	%r622, %r445, 54;
	shr.u32 	%r623, %r622, 6;
	mad.lo.s32 	%r624, %r623, 784, %r468;
	add.s32 	%r218, %r624, %r435;
	mul.lo.s32 	%r219, %r948, 432;
	mov.b32 	%r949, 0;
	add.s32 	%r900, %r144, %r219;
	add.s32 	%r902, %r146, %r219;
	add.s32 	%r904, %r147, %r219;
	add.s32 	%r906, %r148, %r219;
	add.s32 	%r908, %r149, %r219;
	add.s32 	%r910, %r150, %r219;
	add.s32 	%r912, %r151, %r219;
	add.s32 	%r914, %r152, %r219;
	add.s32 	%r916, %r153, %r219;
	add.s32 	%r918, %r154, %r219;
	add.s32 	%r920, %r155, %r219;
	add.s32 	%r922, %r156, %r219;
$L__BB0_2:
	setp.gt.u32 	%p51, %r4, 28;
	setp.eq.s32 	%p52, %r3, 0;
	bar.sync 	0;
	or.b32  	%r626, %r949, %r2;
	setp.eq.s32 	%p53, %r626, 0;
	add.s32 	%r627, %r949, %r2;
	setp.gt.u32 	%p54, %r627, 28;
	or.pred  	%p55, %p53, %p52;
	or.pred  	%p56, %p55, %p54;
	or.pred  	%p57, %p56, %p51;
	mov.f32 	%f365, 0f00000000;
	@%p57 bra 	$L__BB0_4;
	add.s32 	%r628, %r949, %r1;
	mad.lo.s32 	%r629, %r628, 28, %r164;
	mul.wide.s32 	%rd8, %r629, 4;
	add.s64 	%rd9, %rd2, %rd8;
	ld.global.nc.f32 	%f365, [%rd9];
$L__BB0_4:
	setp.gt.u32 	%p58, %r9, 28;
	setp.eq.s32 	%p59, %r8, 0;
	st.shared.f32 	[%r5], %f365;
	or.b32  	%r631, %r949, %r7;
	setp.eq.s32 	%p60, %r631, 0;
	add.s32 	%r632, %r949, %r7;
	setp.gt.u32 	%p61, %r632, 28;
	or.pred  	%p62, %p60, %p59;
	or.pred  	%p63, %p62, %p61;
	or.pred  	%p64, %p63, %p58;
	mov.f32 	%f366, 0f00000000;
	@%p64 bra 	$L__BB0_6;
	add.s32 	%r633, %r949, %r6;
	mad.lo.s32 	%r634, %r633, 28, %r165;
	mul.wide.s32 	%rd10, %r634, 4;
	add.s64 	%rd11, %rd2, %rd10;
	ld.global.nc.f32 	%f366, [%rd11];
$L__BB0_6:
	setp.gt.u32 	%p65, %r13, 28;
	setp.eq.s32 	%p66, %r12, 0;
	st.shared.f32 	[%r5+4], %f366;
	or.b32  	%r636, %r949, %r11;
	setp.eq.s32 	%p67, %r636, 0;
	add.s32 	%r637, %r949, %r11;
	setp.gt.u32 	%p68, %r637, 28;
	or.pred  	%p69, %p67, %p66;
	or.pred  	%p70, %p69, %p68;
	or.pred  	%p71, %p70, %p65;
	mov.f32 	%f367, 0f00000000;
	@%p71 bra 	$L__BB0_8;
	add.s32 	%r638, %r949, %r10;
	mad.lo.s32 	%r639, %r638, 28, %r166;
	mul.wide.s32 	%rd12, %r639, 4;
	add.s64 	%rd13, %rd2, %rd12;
	ld.global.nc.f32 	%f367, [%rd13];
$L__BB0_8:
	setp.gt.u32 	%p72, %r17, 28;
	setp.eq.s32 	%p73, %r16, 0;
	st.shared.f32 	[%r5+8], %f367;
	or.b32  	%r641, %r949, %r15;
	setp.eq.s32 	%p74, %r641, 0;
	add.s32 	%r642, %r949, %r15;
	setp.gt.u32 	%p75, %r642, 28;
	or.pred  	%p76, %p74, %p73;
	or.pred  	%p77, %p76, %p75;
	or.pred  	%p78, %p77, %p72;
	mov.f32 	%f368, 0f00000000;
	@%p78 bra 	$L__BB0_10;
	add.s32 	%r643, %r949, %r14;
	mad.lo.s32 	%r644, %r643, 28, %r167;
	mul.wide.s32 	%rd14, %r644, 4;
	add.s64 	%rd15, %rd2, %rd14;
	ld.global.nc.f32 	%f368, [%rd15];
$L__BB0_10:
	setp.gt.u32 	%p79, %r21, 28;
	setp.eq.s32 	%p80, %r20, 0;
	st.shared.f32 	[%r5+12], %f368;
	or.b32  	%r646, %r949, %r19;
	setp.eq.s32 	%p81, %r646, 0;
	add.s32 	%r647, %r949, %r19;
	setp.gt.u32 	%p82, %r647, 28;
	or.pred  	%p83, %p81, %p80;
	or.pred  	%p84, %p83, %p82;
	or.pred  	%p85, %p84, %p79;
	mov.f32 	%f369, 0f00000000;
	@%p85 bra 	$L__BB0_12;
	add.s32 	%r648, %r949, %r18;
	mad.lo.s32 	%r649, %r648, 28, %r168;
	mul.wide.s32 	%rd16, %r649, 4;
	add.s64 	%rd17, %rd2, %rd16;
	ld.global.nc.f32 	%f369, [%rd17];
$L__BB0_12:
	setp.gt.u32 	%p86, %r25, 28;
	setp.eq.s32 	%p87, %r24, 0;
	st.shared.f32 	[%r5+16], %f369;
	or.b32  	%r651, %r949, %r23;
	setp.eq.s32 	%p88, %r651, 0;
	add.s32 	%r652, %r949, %r23;
	setp.gt.u32 	%p89, %r652, 28;
	or.pred  	%p90, %p88, %p87;
	or.pred  	%p91, %p90, %p89;
	or.pred  	%p92, %p91, %p86;
	mov.f32 	%f370, 0f00000000;
	@%p92 bra 	$L__BB0_14;
	add.s32 	%r653, %r949, %r22;
	mad.lo.s32 	%r654, %r653, 28, %r169;
	mul.wide.s32 	%rd18, %r654, 4;
	add.s64 	%rd19, %rd2, %rd18;
	ld.global.nc.f32 	%f370, [%rd19];
$L__BB0_14:
	setp.gt.u32 	%p93, %r29, 28;
	setp.eq.s32 	%p94, %r28, 0;
	st.shared.f32 	[%r5+20], %f370;
	or.b32  	%r656, %r949, %r27;
	setp.eq.s32 	%p95, %r656, 0;
	add.s32 	%r657, %r949, %r27;
	setp.gt.u32 	%p96, %r657, 28;
	or.pred  	%p97, %p95, %p94;
	or.pred  	%p98, %p97, %p96;
	or.pred  	%p99, %p98, %p93;
	mov.f32 	%f371, 0f00000000;
	@%p99 bra 	$L__BB0_16;
	add.s32 	%r658, %r949, %r26;
	mad.lo.s32 	%r659, %r658, 28, %r170;
	mul.wide.s32 	%rd20, %r659, 4;
	add.s64 	%rd21, %rd2, %rd20;
	ld.global.nc.f32 	%f371, [%rd21];
$L__BB0_16:
	setp.gt.u32 	%p100, %r33, 28;
	setp.eq.s32 	%p101, %r32, 0;
	st.shared.f32 	[%r5+24], %f371;
	or.b32  	%r661, %r949, %r31;
	setp.eq.s32 	%p102, %r661, 0;
	add.s32 	%r662, %r949, %r31;
	setp.gt.u32 	%p103, %r662, 28;
	or.pred  	%p104, %p102, %p101;
	or.pred  	%p105, %p104, %p103;
	or.pred  	%p106, %p105, %p100;
	mov.f32 	%f372, 0f00000000;
	@%p106 bra 	$L__BB0_18;
	add.s32 	%r663, %r949, %r30;
	mad.lo.s32 	%r664, %r663, 28, %r171;
	mul.wide.s32 	%rd22, %r664, 4;
	add.s64 	%rd23, %rd2, %rd22;
	ld.global.nc.f32 	%f372, [%rd23];
$L__BB0_18:
	setp.gt.u32 	%p107, %r37, 28;
	setp.eq.s32 	%p108, %r36, 0;
	st.shared.f32 	[%r5+28], %f372;
	or.b32  	%r666, %r949, %r35;
	setp.eq.s32 	%p109, %r666, 0;
	add.s32 	%r667, %r949, %r35;
	setp.gt.u32 	%p110, %r667, 28;
	or.pred  	%p111, %p109, %p108;
	or.pred  	%p112, %p111, %p110;
	or.pred  	%p113, %p112, %p107;
	mov.f32 	%f373, 0f00000000;
	@%p113 bra 	$L__BB0_20;
	add.s32 	%r668, %r949, %r34;
	mad.lo.s32 	%r669, %r668, 28, %r172;
	mul.wide.s32 	%rd24, %r669, 4;
	add.s64 	%rd25, %rd2, %rd24;
	ld.global.nc.f32 	%f373, [%rd25];
$L__BB0_20:
	setp.gt.u32 	%p114, %r41, 28;
	setp.eq.s32 	%p115, %r40, 0;
	st.shared.f32 	[%r5+32], %f373;
	or.b32  	%r671, %r949, %r39;
	setp.eq.s32 	%p116, %r671, 0;
	add.s32 	%r672, %r949, %r39;
	setp.gt.u32 	%p117, %r672, 28;
	or.pred  	%p118, %p116, %p115;
	or.pred  	%p119, %p118, %p117;
	or.pred  	%p120, %p119, %p114;
	mov.f32 	%f374, 0f00000000;
	@%p120 bra 	$L__BB0_22;
	add.s32 	%r673, %r949, %r38;
	mad.lo.s32 	%r674, %r673, 28, %r173;
	mul.wide.s32 	%rd26, %r674, 4;
	add.s64 	%rd27, %rd2, %rd26;
	ld.global.nc.f32 	%f374, [%rd27];
$L__BB0_22:
	setp.gt.u32 	%p121, %r45, 28;
	setp.eq.s32 	%p122, %r44, 0;
	st.shared.f32 	[%r5+36], %f374;
	or.b32  	%r676, %r949, %r43;
	setp.eq.s32 	%p123, %r676, 0;
	add.s32 	%r677, %r949, %r43;
	setp.gt.u32 	%p124, %r677, 28;
	or.pred  	%p125, %p123, %p122;
	or.pred  	%p126, %p125, %p124;
	or.pred  	%p127, %p126, %p121;
	mov.f32 	%f375, 0f00000000;
	@%p127 bra 	$L__BB0_24;
	add.s32 	%r678, %r949, %r42;
	mad.lo.s32 	%r679, %r678, 28, %r174;
	mul.wide.s32 	%rd28, %r679, 4;
	add.s64 	%rd29, %rd2, %rd28;
	ld.global.nc.f32 	%f375, [%rd29];
$L__BB0_24:
	setp.gt.u32 	%p128, %r49, 28;
	setp.eq.s32 	%p129, %r48, 0;
	st.shared.f32 	[%r5+40], %f375;
	or.b32  	%r681, %r949, %r47;
	setp.eq.s32 	%p130, %r681, 0;
	add.s32 	%r682, %r949, %r47;
	setp.gt.u32 	%p131, %r682, 28;
	or.pred  	%p132, %p130, %p129;
	or.pred  	%p133, %p132, %p131;
	or.pred  	%p134, %p133, %p128;
	mov.f32 	%f376, 0f00000000;
	@%p134 bra 	$L__BB0_26;
	add.s32 	%r683, %r949, %r46;
	mad.lo.s32 	%r684, %r683, 28, %r175;
	mul.wide.s32 	%rd30, %r684, 4;
	add.s64 	%rd31, %rd2, %rd30;
	ld.global.nc.f32 	%f376, [%rd31];
$L__BB0_26:
	setp.gt.u32 	%p135, %r53, 28;
	setp.eq.s32 	%p136, %r52, 0;
	st.shared.f32 	[%r5+44], %f376;
	or.b32  	%r686, %r949, %r51;
	setp.eq.s32 	%p137, %r686, 0;
	add.s32 	%r687, %r949, %r51;
	setp.gt.u32 	%p138, %r687, 28;
	or.pred  	%p139, %p137, %p136;
	or.pred  	%p140, %p139, %p138;
	or.pred  	%p141, %p140, %p135;
	mov.f32 	%f377, 0f00000000;
	@%p141 bra 	$L__BB0_28;
	add.s32 	%r688, %r949, %r50;
	mad.lo.s32 	%r689, %r688, 28, %r176;
	mul.wide.s32 	%rd32, %r689, 4;
	add.s64 	%rd33, %rd2, %rd32;
	ld.global.nc.f32 	%f377, [%rd33];
$L__BB0_28:
	setp.gt.u32 	%p142, %r57, 28;
	setp.eq.s32 	%p143, %r56, 0;
	st.shared.f32 	[%r5+48], %f377;
	or.b32  	%r691, %r949, %r55;
	setp.eq.s32 	%p144, %r691, 0;
	add.s32 	%r692, %r949, %r55;
	setp.gt.u32 	%p145, %r692, 28;
	or.pred  	%p146, %p144, %p143;
	or.pred  	%p147, %p146, %p145;
	or.pred  	%p148, %p147, %p142;
	mov.f32 	%f378, 0f00000000;
	@%p148 bra 	$L__BB0_30;
	add.s32 	%r693, %r949, %r54;
	mad.lo.s32 	%r694, %r693, 28, %r177;
	mul.wide.s32 	%rd34, %r694, 4;
	add.s64 	%rd35, %rd2, %rd34;
	ld.global.nc.f32 	%f378, [%rd35];
$L__BB0_30:
	setp.gt.u32 	%p149, %r61, 28;
	setp.eq.s32 	%p150, %r60, 0;
	st.shared.f32 	[%r5+52], %f378;
	or.b32  	%r696, %r949, %r59;
	setp.eq.s32 	%p151, %r696, 0;
	add.s32 	%r697, %r949, %r59;
	setp.gt.u32 	%p152, %r697, 28;
	or.pred  	%p153, %p151, %p150;
	or.pred  	%p154, %p153, %p152;
	or.pred  	%p155, %p154, %p149;
	mov.f32 	%f379, 0f00000000;
	@%p155 bra 	$L__BB0_32;
	add.s32 	%r698, %r949, %r58;
	mad.lo.s32 	%r699, %r698, 28, %r178;
	mul.wide.s32 	%rd36, %r699, 4;
	add.s64 	%rd37, %rd2, %rd36;
	ld.global.nc.f32 	%f379, [%rd37];
$L__BB0_32:
	setp.gt.u32 	%p156, %r65, 28;
	setp.eq.s32 	%p157, %r64, 0;
	st.shared.f32 	[%r5+56], %f379;
	or.b32  	%r701, %r949, %r63;
	setp.eq.s32 	%p158, %r701, 0;
	add.s32 	%r702, %r949, %r63;
	setp.gt.u32 	%p159, %r702, 28;
	or.pred  	%p160, %p158, %p157;
	or.pred  	%p161, %p160, %p159;
	or.pred  	%p162, %p161, %p156;
	mov.f32 	%f380, 0f00000000;
	@%p162 bra 	$L__BB0_34;
	add.s32 	%r703, %r949, %r62;
	mad.lo.s32 	%r704, %r703, 28, %r179;
	mul.wide.s32 	%rd38, %r704, 4;
	add.s64 	%rd39, %rd2, %rd38;
	ld.global.nc.f32 	%f380, [%rd39];
$L__BB0_34:
	setp.gt.u32 	%p163, %r4, 28;
	setp.eq.s32 	%p164, %r3, 0;
	st.shared.f32 	[%r5+60], %f380;
	or.b32  	%r706, %r949, %r67;
	setp.eq.s32 	%p165, %r706, 0;
	add.s32 	%r707, %r949, %r67;
	setp.gt.u32 	%p166, %r707, 28;
	or.pred  	%p167, %p165, %p164;
	or.pred  	%p168, %p167, %p166;
	or.pred  	%p169, %p168, %p163;
	mov.f32 	%f381, 0f00000000;
	@%p169 bra 	$L__BB0_36;
	add.s32 	%r708, %r949, %r66;
	mad.lo.s32 	%r709, %r708, 28, %r180;
	mul.wide.s32 	%rd40, %r709, 4;
	add.s64 	%rd41, %rd2, %rd40;
	ld.global.nc.f32 	%f381, [%rd41];
$L__BB0_36:
	setp.gt.u32 	%p170, %r9, 28;
	setp.eq.s32 	%p171, %r8, 0;
	st.shared.f32 	[%r5+64], %f381;
	or.b32  	%r711, %r949, %r69;
	setp.eq.s32 	%p172, %r711, 0;
	add.s32 	%r712, %r949, %r69;
	setp.gt.u32 	%p173, %r712, 28;
	or.pred  	%p174, %p172, %p171;
	or.pred  	%p175, %p174, %p173;
	or.pred  	%p176, %p175, %p170;
	mov.f32 	%f382, 0f00000000;
	@%p176 bra 	$L__BB0_38;
	add.s32 	%r713, %r949, %r68;
	mad.lo.s32 	%r714, %r713, 28, %r181;
	mul.wide.s32 	%rd42, %r714, 4;
	add.s64 	%rd43, %rd2, %rd42;
	ld.global.nc.f32 	%f382, [%rd43];
$L__BB0_38:
	setp.gt.u32 	%p177, %r13, 28;
	setp.eq.s32 	%p178, %r12, 0;
	st.shared.f32 	[%r5+68], %f382;
	or.b32  	%r716, %r949, %r71;
	setp.eq.s32 	%p179, %r716, 0;
	add.s32 	%r717, %r949, %r71;
	setp.gt.u32 	%p180, %r717, 28;
	or.pred  	%p181, %p179, %p178;
	or.pred  	%p182, %p181, %p180;
	or.pred  	%p183, %p182, %p177;
	mov.f32 	%f383, 0f00000000;
	@%p183 bra 	$L__BB0_40;
	add.s32 	%r718, %r949, %r70;
	mad.lo.s32 	%r719, %r718, 28, %r182;
	mul.wide.s32 	%rd44, %r719, 4;
	add.s64 	%rd45, %rd2, %rd44;
	ld.global.nc.f32 	%f383, [%rd45];
$L__BB0_40:
	setp.gt.u32 	%p184, %r17, 28;
	setp.eq.s32 	%p185, %r16, 0;
	st.shared.f32 	[%r5+72], %f383;
	or.b32  	%r721, %r949, %r73;
	setp.eq.s32 	%p186, %r721, 0;
	add.s32 	%r722, %r949, %r73;
	setp.gt.u32 	%p187, %r722, 28;
	or.pred  	%p188, %p186, %p185;
	or.pred  	%p189, %p188, %p187;
	or.pred  	%p190, %p189, %p184;
	mov.f32 	%f384, 0f00000000;
	@%p190 bra 	$L__BB0_42;
	add.s32 	%r723, %r949, %r72;
	mad.lo.s32 	%r724, %r723, 28, %r183;
	mul.wide.s32 	%rd46, %r724, 4;
	add.s64 	%rd47, %rd2, %rd46;
	ld.global.nc.f32 	%f384, [%rd47];
$L__BB0_42:
	setp.gt.u32 	%p191, %r21, 28;
	setp.eq.s32 	%p192, %r20, 0;
	st.shared.f32 	[%r5+76], %f384;
	or.b32  	%r726, %r949, %r75;
	setp.eq.s32 	%p193, %r726, 0;
	add.s32 	%r727, %r949, %r75;
	setp.gt.u32 	%p194, %r727, 28;
	or.pred  	%p195, %p193, %p192;
	or.pred  	%p196, %p195, %p194;
	or.pred  	%p197, %p196, %p191;
	mov.f32 	%f385, 0f00000000;
	@%p197 bra 	$L__BB0_44;
	add.s32 	%r728, %r949, %r74;
	mad.lo.s32 	%r729, %r728, 28, %r184;
	mul.wide.s32 	%rd48, %r729, 4;
	add.s64 	%rd49, %rd2, %rd48;
	ld.global.nc.f32 	%f385, [%rd49];
$L__BB0_44:
	setp.gt.u32 	%p198, %r25, 28;
	setp.eq.s32 	%p199, %r24, 0;
	st.shared.f32 	[%r5+80], %f385;
	or.b32  	%r731, %r949, %r77;
	setp.eq.s32 	%p200, %r731, 0;
	add.s32 	%r732, %r949, %r77;
	setp.gt.u32 	%p201, %r732, 28;
	or.pred  	%p202, %p200, %p199;
	or.pred  	%p203, %p202, %p201;
	or.pred  	%p204, %p203, %p198;
	mov.f32 	%f386, 0f00000000;
	@%p204 bra 	$L__BB0_46;
	add.s32 	%r733, %r949, %r76;
	mad.lo.s32 	%r734, %r733, 28, %r185;
	mul.wide.s32 	%rd50, %r734, 4;
	add.s64 	%rd51, %rd2, %rd50;
	ld.global.nc.f32 	%f386, [%rd51];
$L__BB0_46:
	setp.gt.u32 	%p205, %r29, 28;
	setp.eq.s32 	%p206, %r28, 0;
	st.shared.f32 	[%r5+84], %f386;
	or.b32  	%r736, %r949, %r79;
	setp.eq.s32 	%p207, %r736, 0;
	add.s32 	%r737, %r949, %r79;
	setp.gt.u32 	%p208, %r737, 28;
	or.pred  	%p209, %p207, %p206;
	or.pred  	%p210, %p209, %p208;
	or.pred  	%p211, %p210, %p205;
	mov.f32 	%f387, 0f00000000;
	@%p211 bra 	$L__BB0_48;
	add.s32 	%r738, %r949, %r78;
	mad.lo.s32 	%r739, %r738, 28, %r186;
	mul.wide.s32 	%rd52, %r739, 4;
	add.s64 	%rd53, %rd2, %rd52;
	ld.global.nc.f32 	%f387, [%rd53];
$L__BB0_48:
	setp.gt.u32 	%p212, %r33, 28;
	setp.eq.s32 	%p213, %r32, 0;
	st.shared.f32 	[%r5+88], %f387;
	or.b32  	%r741, %r949, %r81;
	setp.eq.s32 	%p214, %r741, 0;
	add.s32 	%r742, %r949, %r81;
	setp.gt.u32 	%p215, %r742, 28;
	or.pred  	%p216, %p214, %p213;
	or.pred  	%p217, %p216, %p215;
	or.pred  	%p218, %p217, %p212;
	mov.f32 	%f388, 0f00000000;
	@%p218 bra 	$L__BB0_50;
	add.s32 	%r743, %r949, %r80;
	mad.lo.s32 	%r744, %r743, 28, %r187;
	mul.wide.s32 	%rd54, %r744, 4;
	add.s64 	%rd55, %rd2, %rd54;
	ld.global.nc.f32 	%f388, [%rd55];
$L__BB0_50:
	setp.gt.u32 	%p219, %r37, 28;
	setp.eq.s32 	%p220, %r36, 0;
	st.shared.f32 	[%r5+92], %f388;
	or.b32  	%r746, %r949, %r83;
	setp.eq.s32 	%p221, %r746, 0;
	add.s32 	%r747, %r949, %r83;
	setp.gt.u32 	%p222, %r747, 28;
	or.pred  	%p223, %p221, %p220;
	or.pred  	%p224, %p223, %p222;
	or.pred  	%p225, %p224, %p219;
	mov.f32 	%f389, 0f00000000;
	@%p225 bra 	$L__BB0_52;
	add.s32 	%r748, %r949, %r82;
	mad.lo.s32 	%r749, %r748, 28, %r188;
	mul.wide.s32 	%rd56, %r749, 4;
	add.s64 	%rd57, %rd2, %rd56;
	ld.global.nc.f32 	%f389, [%rd57];
$L__BB0_52:
	setp.gt.u32 	%p226, %r41, 28;
	setp.eq.s32 	%p227, %r40, 0;
	st.shared.f32 	[%r5+96], %f389;
	or.b32  	%r751, %r949, %r85;
	setp.eq.s32 	%p228, %r751, 0;
	add.s32 	%r752, %r949, %r85;
	setp.gt.u32 	%p229, %r752, 28;
	or.pred  	%p230, %p228, %p227;
	or.pred  	%p231, %p230, %p229;
	or.pred  	%p232, %p231, %p226;
	mov.f32 	%f390, 0f00000000;
	@%p232 bra 	$L__BB0_54;
	add.s32 	%r753, %r949, %r84;
	mad.lo.s32 	%r754, %r753, 28, %r189;
	mul.wide.s32 	%rd58, %r754, 4;
	add.s64 	%rd59, %rd2, %rd58;
	ld.global.nc.f32 	%f390, [%rd59];
$L__BB0_54:
	setp.gt.u32 	%p233, %r45, 28;
	setp.eq.s32 	%p234, %r44, 0;
	st.shared.f32 	[%r5+100], %f390;
	or.b32  	%r756, %r949, %r87;
	setp.eq.s32 	%p235, %r756, 0;
	add.s32 	%r757, %r949, %r87;
	setp.gt.u32 	%p236, %r757, 28;
	or.pred  	%p237, %p235, %p234;
	or.pred  	%p238, %p237, %p236;
	or.pred  	%p239, %p238, %p233;
	mov.f32 	%f391, 0f00000000;
	@%p239 bra 	$L__BB0_56;
	add.s32 	%r758, %r949, %r86;
	mad.lo.s32 	%r759, %r758, 28, %r190;
	mul.wide.s32 	%rd60, %r759, 4;
	add.s64 	%rd61, %rd2, %rd60;
	ld.global.nc.f32 	%f391, [%rd61];
$L__BB0_56:
	setp.gt.u32 	%p240, %r49, 28;
	setp.eq.s32 	%p241, %r48, 0;
	st.shared.f32 	[%r5+104], %f391;
	or.b32  	%r761, %r949, %r89;
	setp.eq.s32 	%p242, %r761, 0;
	add.s32 	%r762, %r949, %r89;
	setp.gt.u32 	%p243, %r762, 28;
	or.pred  	%p244, %p242, %p241;
	or.pred  	%p245, %p244, %p243;
	or.pred  	%p246, %p245, %p240;
	mov.f32 	%f392, 0f00000000;
	@%p246 bra 	$L__BB0_58;
	add.s32 	%r763, %r949, %r88;
	mad.lo.s32 	%r764, %r763, 28, %r191;
	mul.wide.s32 	%rd62, %r764, 4;
	add.s64 	%rd63, %rd2, %rd62;
	ld.global.nc.f32 	%f392, [%rd63];
$L__BB0_58:
	setp.gt.u32 	%p247, %r53, 28;
	setp.eq.s32 	%p248, %r52, 0;
	st.shared.f32 	[%r5+108], %f392;
	or.b32  	%r766, %r949, %r91;
	setp.eq.s32 	%p249, %r766, 0;
	add.s32 	%r767, %r949, %r91;
	setp.gt.u32 	%p250, %r767, 28;
	or.pred  	%p251, %p249, %p248;
	or.pred  	%p252, %p251, %p250;
	or.pred  	%p253, %p252, %p247;
	mov.f32 	%f393, 0f00000000;
	@%p253 bra 	$L__BB0_60;
	add.s32 	%r768, %r949, %r90;
	mad.lo.s32 	%r769, %r768, 28, %r192;
	mul.wide.s32 	%rd64, %r769, 4;
	add.s64 	%rd65, %rd2, %rd64;
	ld.global.nc.f32 	%f393, [%rd65];
$L__BB0_60:
	setp.gt.u32 	%p254, %r57, 28;
	setp.eq.s32 	%p255, %r56, 0;
	st.shared.f32 	[%r5+112], %f393;
	or.b32  	%r771, %r949, %r93;
	setp.eq.s32 	%p256, %r771, 0;
	add.s32 	%r772, %r949, %r93;
	setp.gt.u32 	%p257, %r772, 28;
	or.pred  	%p258, %p256, %p255;
	or.pred  	%p259, %p258, %p257;
	or.pred  	%p260, %p259, %p254;
	mov.f32 	%f394, 0f00000000;
	@%p260 bra 	$L__BB0_62;
	add.s32 	%r773, %r949, %r92;
	mad.lo.s32 	%r774, %r773, 28, %r193;
	mul.wide.s32 	%rd66, %r774, 4;
	add.s64 	%rd67, %rd2, %rd66;
	ld.global.nc.f32 	%f394, [%rd67];
$L__BB0_62:
	setp.gt.u32 	%p261, %r61, 28;
	setp.eq.s32 	%p262, %r60, 0;
	st.shared.f32 	[%r5+116], %f394;
	or.b32  	%r776, %r949, %r95;
	setp.eq.s32 	%p263, %r776, 0;
	add.s32 	%r777, %r949, %r95;
	setp.gt.u32 	%p264, %r777, 28;
	or.pred  	%p265, %p263, %p262;
	or.pred  	%p266, %p265, %p264;
	or.pred  	%p267, %p266, %p261;
	mov.f32 	%f395, 0f00000000;
	@%p267 bra 	$L__BB0_64;
	add.s32 	%r778, %r949, %r94;
	mad.lo.s32 	%r779, %r778, 28, %r194;
	mul.wide.s32 	%rd68, %r779, 4;
	add.s64 	%rd69, %rd2, %rd68;
	ld.global.nc.f32 	%f395, [%rd69];
$L__BB0_64:
	setp.gt.u32 	%p268, %r65, 28;
	setp.eq.s32 	%p269, %r64, 0;
	st.shared.f32 	[%r5+120], %f395;
	or.b32  	%r781, %r949, %r97;
	setp.eq.s32 	%p270, %r781, 0;
	add.s32 	%r782, %r949, %r97;
	setp.gt.u32 	%p271, %r782, 28;
	or.pred  	%p272, %p270, %p269;
	or.pred  	%p273, %p272, %p271;
	or.pred  	%p274, %p273, %p268;
	mov.f32 	%f396, 0f00000000;
	@%p274 bra 	$L__BB0_66;
	add.s32 	%r783, %r949, %r96;
	mad.lo.s32 	%r784, %r783, 28, %r195;
	mul.wide.s32 	%rd70, %r784, 4;
	add.s64 	%rd71, %rd2, %rd70;
	ld.global.nc.f32 	%f396, [%rd71];
$L__BB0_66:
	setp.gt.u32 	%p275, %r4, 28;
	setp.eq.s32 	%p276, %r3, 0;
	st.shared.f32 	[%r5+124], %f396;
	or.b32  	%r786, %r949, %r99;
	setp.eq.s32 	%p277, %r786, 0;
	add.s32 	%r787, %r949, %r99;
	setp.gt.u32 	%p278, %r787, 28;
	or.pred  	%p279, %p277, %p276;
	or.pred  	%p280, %p279, %p278;
	or.pred  	%p281, %p280, %p275;
	mov.f32 	%f397, 0f00000000;
	@%p281 bra 	$L__BB0_68;
	add.s32 	%r788, %r949, %r98;
	mad.lo.s32 	%r789, %r788, 28, %r196;
	mul.wide.s32 	%rd72, %r789, 4;
	add.s64 	%rd73, %rd2, %rd72;
	ld.global.nc.f32 	%f397, [%rd73];
$L__BB0_68:
	setp.gt.u32 	%p282, %r9, 28;
	setp.eq.s32 	%p283, %r8, 0;
	st.shared.f32 	[%r5+128], %f397;
	or.b32  	%r791, %r949, %r101;
	setp.eq.s32 	%p284, %r791, 0;
	add.s32 	%r792, %r949, %r101;
	setp.gt.u32 	%p285, %r792, 28;
	or.pred  	%p286, %p284, %p283;
	or.pred  	%p287, %p286, %p285;
	or.pred  	%p288, %p287, %p282;
	mov.f32 	%f398, 0f00000000;
	@%p288 bra 	$L__BB0_70;
	add.s32 	%r793, %r949, %r100;
	mad.lo.s32 	%r794, %r793, 28, %r197;
	mul.wide.s32 	%rd74, %r794, 4;
	add.s64 	%rd75, %rd2, %rd74;
	ld.global.nc.f32 	%f398, [%rd75];
$L__BB0_70:
	setp.gt.u32 	%p289, %r13, 28;
	setp.eq.s32 	%p290, %r12, 0;
	st.shared.f32 	[%r5+132], %f398;
	or.b32  	%r796, %r949, %r103;
	setp.eq.s32 	%p291, %r796, 0;
	add.s32 	%r797, %r949, %r103;
	setp.gt.u32 	%p292, %r797, 28;
	or.pred  	%p293, %p291, %p290;
	or.pred  	%p294, %p293, %p292;
	or.pred  	%p295, %p294, %p289;
	mov.f32 	%f399, 0f00000000;
	@%p295 bra 	$L__BB0_72;
	add.s32 	%r798, %r949, %r102;
	mad.lo.s32 	%r799, %r798, 28, %r198;
	mul.wide.s32 	%rd76, %r799, 4;
	add.s64 	%rd77, %rd2, %rd76;
	ld.global.nc.f32 	%f399, [%rd77];
$L__BB0_72:
	setp.gt.u32 	%p296, %r17, 28;
	setp.eq.s32 	%p297, %r16, 0;
	st.shared.f32 	[%r5+136], %f399;
	or.b32  	%r801, %r949, %r105;
	setp.eq.s32 	%p298, %r801, 0;
	add.s32 	%r802, %r949, %r105;
	setp.gt.u32 	%p299, %r802, 28;
	or.pred  	%p300, %p298, %p297;
	or.pred  	%p301, %p300, %p299;
	or.pred  	%p302, %p301, %p296;
	mov.f32 	%f400, 0f00000000;
	@%p302 bra 	$L__BB0_74;
	add.s32 	%r803, %r949, %r104;
	mad.lo.s32 	%r804, %r803, 28, %r199;
	mul.wide.s32 	%rd78, %r804, 4;
	add.s64 	%rd79, %rd2, %rd78;
	ld.global.nc.f32 	%f400, [%rd79];
$L__BB0_74:
	setp.gt.u32 	%p303, %r21, 28;
	setp.eq.s32 	%p304, %r20, 0;
	st.shared.f32 	[%r5+140], %f400;
	or.b32  	%r806, %r949, %r107;
	setp.eq.s32 	%p305, %r806, 0;
	add.s32 	%r807, %r949, %r107;
	setp.gt.u32 	%p306, %r807, 28;
	or.pred  	%p307, %p305, %p304;
	or.pred  	%p308, %p307, %p306;
	or.pred  	%p309, %p308, %p303;
	mov.f32 	%f401, 0f00000000;
	@%p309 bra 	$L__BB0_76;
	add.s32 	%r808, %r949, %r106;
	mad.lo.s32 	%r809, %r808, 28, %r200;
	mul.wide.s32 	%rd80, %r809, 4;
	add.s64 	%rd81, %rd2, %rd80;
	ld.global.nc.f32 	%f401, [%rd81];
$L__BB0_76:
	setp.gt.u32 	%p310, %r25, 28;
	setp.eq.s32 	%p311, %r24, 0;
	st.shared.f32 	[%r5+144], %f401;
	or.b32  	%r811, %r949, %r109;
	setp.eq.s32 	%p312, %r811, 0;
	add.s32 	%r812, %r949, %r109;
	setp.gt.u32 	%p313, %r812, 28;
	or.pred  	%p314, %p312, %p311;
	or.pred  	%p315, %p314, %p313;
	or.pred  	%p316, %p315, %p310;
	mov.f32 	%f402, 0f00000000;
	@%p316 bra 	$L__BB0_78;
	add.s32 	%r813, %r949, %r108;
	mad.lo.s32 	%r814, %r813, 28, %r201;
	mul.wide.s32 	%rd82, %r814, 4;
	add.s64 	%rd83, %rd2, %rd82;
	ld.global.nc.f32 	%f402, [%rd83];
$L__BB0_78:
	setp.gt.u32 	%p317, %r29, 28;
	setp.eq.s32 	%p318, %r28, 0;
	st.shared.f32 	[%r5+148], %f402;
	or.b32  	%r816, %r949, %r111;
	setp.eq.s32 	%p319, %r816, 0;
	add.s32 	%r817, %r949, %r111;
	setp.gt.u32 	%p320, %r817, 28;
	or.pred  	%p321, %p319, %p318;
	or.pred  	%p322, %p321, %p320;
	or.pred  	%p323, %p322, %p317;
	mov.f32 	%f403, 0f00000000;
	@%p323 bra 	$L__BB0_80;
	add.s32 	%r818, %r949, %r110;
	mad.lo.s32 	%r819, %r818, 28, %r202;
	mul.wide.s32 	%rd84, %r819, 4;
	add.s64 	%rd85, %rd2, %rd84;
	ld.global.nc.f32 	%f403, [%rd85];
$L__BB0_80:
	setp.gt.u32 	%p324, %r33, 28;
	setp.eq.s32 	%p325, %r32, 0;
	st.shared.f32 	[%r5+152], %f403;
	or.b32  	%r821, %r949, %r113;
	setp.eq.s32 	%p326, %r821, 0;
	add.s32 	%r822, %r949, %r113;
	setp.gt.u32 	%p327, %r822, 28;
	or.pred  	%p328, %p326, %p325;
	or.pred  	%p329, %p328, %p327;
	or.pred  	%p330, %p329, %p324;
	mov.f32 	%f404, 0f00000000;
	@%p330 bra 	$L__BB0_82;
	add.s32 	%r823, %r949, %r112;
	mad.lo.s32 	%r824, %r823, 28, %r203;
	mul.wide.s32 	%rd86, %r824, 4;
	add.s64 	%rd87, %rd2, %rd86;
	ld.global.nc.f32 	%f404, [%rd87];
$L__BB0_82:
	setp.gt.u32 	%p331, %r37, 28;
	setp.eq.s32 	%p332, %r36, 0;
	st.shared.f32 	[%r5+156], %f404;
	or.b32  	%r826, %r949, %r115;
	setp.eq.s32 	%p333, %r826, 0;
	add.s32 	%r827, %r949, %r115;
	setp.gt.u32 	%p334, %r827, 28;
	or.pred  	%p335, %p333, %p332;
	or.pred  	%p336, %p335, %p334;
	or.pred  	%p337, %p336, %p331;
	mov.f32 	%f405, 0f00000000;
	@%p337 bra 	$L__BB0_84;
	add.s32 	%r828, %r949, %r114;
	mad.lo.s32 	%r829, %r828, 28, %r204;
	mul.wide.s32 	%rd88, %r829, 4;
	add.s64 	%rd89, %rd2, %rd88;
	ld.global.nc.f32 	%f405, [%rd89];
$L__BB0_84:
	setp.gt.u32 	%p338, %r41, 28;
	setp.eq.s32 	%p339, %r40, 0;
	st.shared.f32 	[%r5+160], %f405;
	or.b32  	%r831, %r949, %r117;
	setp.eq.s32 	%p340, %r831, 0;
	add.s32 	%r832, %r949, %r117;
	setp.gt.u32 	%p341, %r832, 28;
	or.pred  	%p342, %p340, %p339;
	or.pred  	%p343, %p342, %p341;
	or.pred  	%p344, %p343, %p338;
	mov.f32 	%f406, 0f00000000;
	@%p344 bra 	$L__BB0_86;
	add.s32 	%r833, %r949, %r116;
	mad.lo.s32 	%r834, %r833, 28, %r205;
	mul.wide.s32 	%rd90, %r834, 4;
	add.s64 	%rd91, %rd2, %rd90;
	ld.global.nc.f32 	%f406, [%rd91];
$L__BB0_86:
	setp.gt.u32 	%p345, %r45, 28;
	setp.eq.s32 	%p346, %r44, 0;
	st.shared.f32 	[%r5+164], %f406;
	or.b32  	%r836, %r949, %r119;
	setp.eq.s32 	%p347, %r836, 0;
	add.s32 	%r837, %r949, %r119;
	setp.gt.u32 	%p348, %r837, 28;
	or.pred  	%p349, %p347, %p346;
	or.pred  	%p350, %p349, %p348;
	or.pred  	%p351, %p350, %p345;
	mov.f32 	%f407, 0f00000000;
	@%p351 bra 	$L__BB0_88;
	add.s32 	%r838, %r949, %r118;
	mad.lo.s32 	%r839, %r838, 28, %r206;
	mul.wide.s32 	%rd92, %r839, 4;
	add.s64 	%rd93, %rd2, %rd92;
	ld.global.nc.f32 	%f407, [%rd93];
$L__BB0_88:
	setp.gt.u32 	%p352, %r49, 28;
	setp.eq.s32 	%p353, %r48, 0;
	st.shared.f32 	[%r5+168], %f407;
	or.b32  	%r841, %r949, %r121;
	setp.eq.s32 	%p354, %r841, 0;
	add.s32 	%r842, %r949, %r121;
	setp.gt.u32 	%p355, %r842, 28;
	or.pred  	%p356, %p354, %p353;
	or.pred  	%p357, %p356, %p355;
	or.pred  	%p358, %p357, %p352;
	mov.f32 	%f408, 0f00000000;
	@%p358 bra 	$L__BB0_90;
	add.s32 	%r843, %r949, %r120;
	mad.lo.s32 	%r844, %r843, 28, %r207;
	mul.wide.s32 	%rd94, %r844, 4;
	add.s64 	%rd95, %rd2, %rd94;
	ld.global.nc.f32 	%f408, [%rd95];
$L__BB0_90:
	setp.gt.u32 	%p359, %r53, 28;
	setp.eq.s32 	%p360, %r52, 0;
	st.shared.f32 	[%r5+172], %f408;
	or.b32  	%r846, %r949, %r123;
	setp.eq.s32 	%p361, %r846, 0;
	add.s32 	%r847, %r949, %r123;
	setp.gt.u32 	%p362, %r847, 28;
	or.pred  	%p363, %p361, %p360;
	or.pred  	%p364, %p363, %p362;
	or.pred  	%p365, %p364, %p359;
	mov.f32 	%f409, 0f00000000;
	@%p365 bra 	$L__BB0_92;
	add.s32 	%r848, %r949, %r122;
	mad.lo.s32 	%r849, %r848, 28, %r208;
	mul.wide.s32 	%rd96, %r849, 4;
	add.s64 	%rd97, %rd2, %rd96;
	ld.global.nc.f32 	%f409, [%rd97];
$L__BB0_92:
	setp.gt.u32 	%p366, %r57, 28;
	setp.eq.s32 	%p367, %r56, 0;
	st.shared.f32 	[%r5+176], %f409;
	or.b32  	%r851, %r949, %r125;
	setp.eq.s32 	%p368, %r851, 0;
	add.s32 	%r852, %r949, %r125;
	setp.gt.u32 	%p369, %r852, 28;
	or.pred  	%p370, %p368, %p367;
	or.pred  	%p371, %p370, %p369;
	or.pred  	%p372, %p371, %p366;
	mov.f32 	%f410, 0f00000000;
	@%p372 bra 	$L__BB0_94;
	add.s32 	%r853, %r949, %r124;
	mad.lo.s32 	%r854, %r853, 28, %r209;
	mul.wide.s32 	%rd98, %r854, 4;
	add.s64 	%rd99, %rd2, %rd98;
	ld.global.nc.f32 	%f410, [%rd99];
$L__BB0_94:
	setp.gt.u32 	%p373, %r61, 28;
	setp.eq.s32 	%p374, %r60, 0;
	st.shared.f32 	[%r5+180], %f410;
	or.b32  	%r856, %r949, %r127;
	setp.eq.s32 	%p375, %r856, 0;
	add.s32 	%r857, %r949, %r127;
	setp.gt.u32 	%p376, %r857, 28;
	or.pred  	%p377, %p375, %p374;
	or.pred  	%p378, %p377, %p376;
	or.pred  	%p379, %p378, %p373;
	mov.f32 	%f411, 0f00000000;
	@%p379 bra 	$L__BB0_96;
	add.s32 	%r858, %r949, %r126;
	mad.lo.s32 	%r859, %r858, 28, %r210;
	mul.wide.s32 	%rd100, %r859, 4;
	add.s64 	%rd101, %rd2, %rd100;
	ld.global.nc.f32 	%f411, [%rd101];
$L__BB0_96:
	setp.gt.u32 	%p380, %r65, 28;
	setp.eq.s32 	%p381, %r64, 0;
	st.shared.f32 	[%r5+184], %f411;
	or.b32  	%r861, %r949, %r129;
	setp.eq.s32 	%p382, %r861, 0;
	add.s32 	%r862, %r949, %r129;
	setp.gt.u32 	%p383, %r862, 28;
	or.pred  	%p384, %p382, %p381;
	or.pred  	%p385, %p384, %p383;
	or.pred  	%p386, %p385, %p380;
	mov.f32 	%f412, 0f00000000;
	@%p386 bra 	$L__BB0_98;
	add.s32 	%r863, %r949, %r128;
	mad.lo.s32 	%r864, %r863, 28, %r211;
	mul.wide.s32 	%rd102, %r864, 4;
	add.s64 	%rd103, %rd2, %rd102;
	ld.global.nc.f32 	%f412, [%rd103];
$L__BB0_98:
	setp.gt.u32 	%p387, %r4, 28;
	setp.eq.s32 	%p388, %r3, 0;
	st.shared.f32 	[%r5+188], %f412;
	or.b32  	%r866, %r949, %r131;
	setp.eq.s32 	%p389, %r866, 0;
	add.s32 	%r867, %r949, %r131;
	setp.gt.u32 	%p390, %r867, 28;
	or.pred  	%p391, %p389, %p388;
	or.pred  	%p392, %p391, %p390;
	or.pred  	%p393, %p392, %p387;
	mov.f32 	%f413, 0f00000000;
	@%p393 bra 	$L__BB0_100;
	add.s32 	%r868, %r949, %r130;
	mad.lo.s32 	%r869, %r868, 28, %r212;
	mul.wide.s32 	%rd104, %r869, 4;
	add.s64 	%rd105, %rd2, %rd104;
	ld.global.nc.f32 	%f413, [%rd105];
$L__BB0_100:
	setp.gt.u32 	%p394, %r9, 28;
	setp.eq.s32 	%p395, %r8, 0;
	st.shared.f32 	[%r5+192], %f413;
	or.b32  	%r871, %r949, %r133;
	setp.eq.s32 	%p396, %r871, 0;
	add.s32 	%r872, %r949, %r133;
	setp.gt.u32 	%p397, %r872, 28;
	or.pred  	%p398, %p396, %p395;
	or.pred  	%p399, %p398, %p397;
	or.pred  	%p400, %p399, %p394;
	mov.f32 	%f414, 0f00000000;
	@%p400 bra 	$L__BB0_102;
	add.s32 	%r873, %r949, %r132;
	mad.lo.s32 	%r874, %r873, 28, %r213;
	mul.wide.s32 	%rd106, %r874, 4;
	add.s64 	%rd107, %rd2, %rd106;
	ld.global.nc.f32 	%f414, [%rd107];
$L__BB0_102:
	setp.gt.u32 	%p401, %r13, 28;
	setp.eq.s32 	%p402, %r12, 0;
	st.shared.f32 	[%r5+196], %f414;
	or.b32  	%r876, %r949, %r135;
	setp.eq.s32 	%p403, %r876, 0;
	add.s32 	%r877, %r949, %r135;
	setp.gt.u32 	%p404, %r877, 28;
	or.pred  	%p405, %p403, %p402;
	or.pred  	%p406, %p405, %p404;
	or.pred  	%p407, %p406, %p401;
	mov.f32 	%f415, 0f00000000;
	@%p407 bra 	$L__BB0_104;
	add.s32 	%r878, %r949, %r134;
	mad.lo.s32 	%r879, %r878, 28, %r214;
	mul.wide.s32 	%rd108, %r879, 4;
	add.s64 	%rd109, %rd2, %rd108;
	ld.global.nc.f32 	%f415, [%rd109];
$L__BB0_104:
	setp.gt.u32 	%p408, %r17, 28;
	setp.eq.s32 	%p409, %r16, 0;
	st.shared.f32 	[%r5+200], %f415;
	or.b32  	%r881, %r949, %r137;
	setp.eq.s32 	%p410, %r881, 0;
	add.s32 	%r882, %r949, %r137;
	setp.gt.u32 	%p411, %r882, 28;
	or.pred  	%p412, %p410, %p409;
	or.pred  	%p413, %p412, %p411;
	or.pred  	%p414, %p413, %p408;
	mov.f32 	%f416, 0f00000000;
	@%p414 bra 	$L__BB0_106;
	add.s32 	%r883, %r949, %r136;
	mad.lo.s32 	%r884, %r883, 28, %r215;
	mul.wide.s32 	%rd110, %r884, 4;
	add.s64 	%rd111, %rd2, %rd110;
	ld.global.nc.f32 	%f416, [%rd111];
$L__BB0_106:
	setp.gt.u32 	%p415, %r21, 28;
	setp.eq.s32 	%p416, %r20, 0;
	st.shared.f32 	[%r5+204], %f416;
	or.b32  	%r886, %r949, %r139;
	setp.eq.s32 	%p417, %r886, 0;
	add.s32 	%r887, %r949, %r139;
	setp.gt.u32 	%p418, %r887, 28;
	or.pred  	%p419, %p417, %p416;
	or.pred  	%p420, %p419, %p418;
	or.pred  	%p421, %p420, %p415;
	mov.f32 	%f417, 0f00000000;
	@%p421 bra 	$L__BB0_108;
	add.s32 	%r888, %r949, %r138;
	mad.lo.s32 	%r889, %r888, 28, %r216;
	mul.wide.s32 	%rd112, %r889, 4;
	add.s64 	%rd113, %rd2, %rd112;
	ld.global.nc.f32 	%f417, [%rd113];
$L__BB0_108:
	setp.gt.u32 	%p422, %r25, 28;
	setp.eq.s32 	%p423, %r24, 0;
	st.shared.f32 	[%r5+208], %f417;
	or.b32  	%r891, %r949, %r141;
	setp.eq.s32 	%p424, %r891, 0;
	add.s32 	%r892, %r949, %r141;
	setp.gt.u32 	%p425, %r892, 28;
	or.pred  	%p426, %p424, %p423;
	or.pred  	%p427, %p426, %p425;
	or.pred  	%p428, %p427, %p422;
	mov.f32 	%f418, 0f00000000;
	@%p428 bra 	$L__BB0_110;
	add.s32 	%r893, %r949, %r140;
	mad.lo.s32 	%r894, %r893, 28, %r217;
	mul.wide.s32 	%rd114, %r894, 4;
	add.s64 	%rd115, %rd2, %rd114;
	ld.global.nc.f32 	%f418, [%rd115];
$L__BB0_110:
	st.shared.f32 	[%r5+212], %f418;
	@%p1 bra 	$L__BB0_114;
	setp.gt.u32 	%p429, %r29, 28;
	setp.eq.s32 	%p430, %r28, 0;
	or.b32  	%r896, %r949, %r143;
	setp.eq.s32 	%p431, %r896, 0;
	add.s32 	%r897, %r949, %r143;
	setp.gt.u32 	%p432, %r897, 28;
	or.pred  	%p433, %p431, %p430;
	or.pred  	%p434, %p433, %p432;
	or.pred  	%p435, %p434, %p429;
	mov.f32 	%f419, 0f00000000;
	@%p435 bra 	$L__BB0_113;
	add.s32 	%r898, %r949, %r142;
	mad.lo.s32 	%r899, %r898, 28, %r218;
	mul.wide.s32 	%rd116, %r899, 4;
	add.s64 	%rd117, %rd2, %rd116;
	ld.global.nc.f32 	%f419, [%rd117];
$L__BB0_113:
	st.shared.f32 	[%r5+216], %f419;
$L__BB0_114:
	setp.gt.u32 	%p436, %r157, 15;
	mul.lo.s32 	%r221, %r949, 3;
	add.s32 	%r901, %r900, %r221;
	mul.wide.u32 	%rd118, %r901, 4;
	add.s64 	%rd119, %rd1, %rd118;
	ld.global.nc.f32 	%f231, [%rd119];
	st.shared.f32 	[%r145], %f231;
	ld.global.nc.f32 	%f232, [%rd119+4];
	st.shared.f32 	[%r145+4], %f232;
	ld.global.nc.f32 	%f233, [%rd119+8];
	st.shared.f32 	[%r145+8], %f233;
	add.s32 	%r903, %r902, %r221;
	mul.wide.u32 	%rd120, %r903, 4;
	add.s64 	%rd121, %rd1, %rd120;
	ld.global.nc.f32 	%f234, [%rd121];
	st.shared.f32 	[%r145+12], %f234;
	ld.global.nc.f32 	%f235, [%rd121+4];
	st.shared.f32 	[%r145+16], %f235;
	ld.global.nc.f32 	%f236, [%rd121+8];
	st.shared.f32 	[%r145+20], %f236;
	add.s32 	%r905, %r904, %r221;
	mul.wide.u32 	%rd122, %r905, 4;
	add.s64 	%rd123, %rd1, %rd122;
	ld.global.nc.f32 	%f237, [%rd123];
	st.shared.f32 	[%r145+24], %f237;
	ld.global.nc.f32 	%f238, [%rd123+4];
	st.shared.f32 	[%r145+28], %f238;
	ld.global.nc.f32 	%f239, [%rd123+8];
	st.shared.f32 	[%r145+32], %f239;
	add.s32 	%r907, %r906, %r221;
	mul.wide.u32 	%rd124, %r907, 4;
	add.s64 	%rd125, %rd1, %rd124;
	ld.global.nc.f32 	%f240, [%rd125];
	st.shared.f32 	[%r145+36], %f240;
	ld.global.nc.f32 	%f241, [%rd125+4];
	st.shared.f32 	[%r145+40], %f241;
	ld.global.nc.f32 	%f242, [%rd125+8];
	st.shared.f32 	[%r145+44], %f242;
	add.s32 	%r909, %r908, %r221;
	mul.wide.u32 	%rd126, %r909, 4;
	add.s64 	%rd127, %rd1, %rd126;
	ld.global.nc.f32 	%f243, [%rd127];
	st.shared.f32 	[%r145+48], %f243;
	ld.global.nc.f32 	%f244, [%rd127+4];
	st.shared.f32 	[%r145+52], %f244;
	ld.global.nc.f32 	%f245, [%rd127+8];
	st.shared.f32 	[%r145+56], %f245;
	add.s32 	%r911, %r910, %r221;
	mul.wide.u32 	%rd128, %r911, 4;
	add.s64 	%rd129, %rd1, %rd128;
	ld.global.nc.f32 	%f246, [%rd129];
	st.shared.f32 	[%r145+60], %f246;
	ld.global.nc.f32 	%f247, [%rd129+4];
	st.shared.f32 	[%r145+64], %f247;
	ld.global.nc.f32 	%f248, [%rd129+8];
	st.shared.f32 	[%r145+68], %f248;
	add.s32 	%r913, %r912, %r221;
	mul.wide.u32 	%rd130, %r913, 4;
	add.s64 	%rd131, %rd1, %rd130;
	ld.global.nc.f32 	%f249, [%rd131];
	st.shared.f32 	[%r145+72], %f249;
	ld.global.nc.f32 	%f250, [%rd131+4];
	st.shared.f32 	[%r145+76], %f250;
	ld.global.nc.f32 	%f251, [%rd131+8];
	st.shared.f32 	[%r145+80], %f251;
	add.s32 	%r915, %r914, %r221;
	mul.wide.u32 	%rd132, %r915, 4;
	add.s64 	%rd133, %rd1, %rd132;
	ld.global.nc.f32 	%f252, [%rd133];
	st.shared.f32 	[%r145+84], %f252;
	ld.global.nc.f32 	%f253, [%rd133+4];
	st.shared.f32 	[%r145+88], %f253;
	ld.global.nc.f32 	%f254, [%rd133+8];
	st.shared.f32 	[%r145+92], %f254;
	add.s32 	%r917, %r916, %r221;
	mul.wide.u32 	%rd134, %r917, 4;
	add.s64 	%rd135, %rd1, %rd134;
	ld.global.nc.f32 	%f255, [%rd135];
	st.shared.f32 	[%r145+96], %f255;
	ld.global.nc.f32 	%f256, [%rd135+4];
	st.shared.f32 	[%r145+100], %f256;
	ld.global.nc.f32 	%f257, [%rd135+8];
	st.shared.f32 	[%r145+104], %f257;
	add.s32 	%r919, %r918, %r221;
	mul.wide.u32 	%rd136, %r919, 4;
	add.s64 	%rd137, %rd1, %rd136;
	ld.global.nc.f32 	%f258, [%rd137];
	st.shared.f32 	[%r145+108], %f258;
	ld.global.nc.f32 	%f259, [%rd137+4];
	st.shared.f32 	[%r145+112], %f259;
	ld.global.nc.f32 	%f260, [%rd137+8];
	st.shared.f32 	[%r145+116], %f260;
	add.s32 	%r921, %r920, %r221;
	mul.wide.u32 	%rd138, %r921, 4;
	add.s64 	%rd139, %rd1, %rd138;
	ld.global.nc.f32 	%f261, [%rd139];
	st.shared.f32 	[%r145+120], %f261;
	ld.global.nc.f32 	%f262, [%rd139+4];
	st.shared.f32 	[%r145+124], %f262;
	ld.global.nc.f32 	%f263, [%rd139+8];
	st.shared.f32 	[%r145+128], %f263;
	add.s32 	%r923, %r922, %r221;
	mul.wide.u32 	%rd140, %r923, 4;
	add.s64 	%rd141, %rd1, %rd140;
	ld.global.nc.f32 	%f264, [%rd141];
	st.shared.f32 	[%r145+132], %f264;
	ld.global.nc.f32 	%f265, [%rd141+4];
	st.shared.f32 	[%r145+136], %f265;
	ld.global.nc.f32 	%f266, [%rd141+8];
	st.shared.f32 	[%r145+140], %f266;
	@%p436 bra 	$L__BB0_121;
	@%p2 bra 	$L__BB0_117;
	cvt.u32.u16 	%r924, %rs1;
	add.s32 	%r925, %r158, %r924;
	add.s32 	%r926, %r925, %r219;
	add.s32 	%r927, %r926, %r221;
	mul.wide.u32 	%rd142, %r927, 4;
	add.s64 	%rd143, %rd1, %rd142;
	ld.global.nc.f32 	%f267, [%rd143];
	st.shared.f32 	[%r145+144], %f267;
$L__BB0_117:
	cvt.u64.u16 	%rd144, %rs1;
	cvt.u64.u32 	%rd145, %r158;
	cvt.u64.u32 	%rd146, %r219;
	add.s64 	%rd147, %rd145, %rd144;
	cvt.u64.u32 	%rd148, %r221;
	add.s64 	%rd149, %rd147, %rd146;
	add.s64 	%rd150, %rd149, %rd148;
	shl.b64 	%rd151, %rd150, 2;
	add.s64 	%rd3, %rd1, %rd151;
	@%p3 bra 	$L__BB0_119;
	ld.global.nc.f32 	%f268, [%rd3+4];
	st.shared.f32 	[%r145+148], %f268;
$L__BB0_119:
	@%p4 bra 	$L__BB0_121;
	ld.global.nc.f32 	%f269, [%rd3+8];
	st.shared.f32 	[%r145+152], %f269;
$L__BB0_121:
	setp.gt.u32 	%p437, %r159, 15;
	@%p437 bra 	$L__BB0_128;
	@%p5 bra 	$L__BB0_124;
	cvt.u32.u16 	%r928, %rs2;
	add.s32 	%r929, %r160, %r928;
	add.s32 	%r930, %r929, %r219;
	add.s32 	%r931, %r930, %r221;
	mul.wide.u32 	%rd152, %r931, 4;
	add.s64 	%rd153, %rd1, %rd152;
	ld.global.nc.f32 	%f270, [%rd153];
	st.shared.f32 	[%r145+156], %f270;
$L__BB0_124:
	cvt.u64.u16 	%rd154, %rs2;
	cvt.u64.u32 	%rd155, %r160;
	cvt.u64.u32 	%rd156, %r219;
	add.s64 	%rd157, %rd155, %rd154;
	cvt.u64.u32 	%rd158, %r221;
	add.s64 	%rd159, %rd157, %rd156;
	add.s64 	%rd160, %rd159, %rd158;
	shl.b64 	%rd161, %rd160, 2;
	add.s64 	%rd4, %rd1, %rd161;
	@%p6 bra 	$L__BB0_126;
	ld.global.nc.f32 	%f271, [%rd4+4];
	st.shared.f32 	[%r145+160], %f271;
$L__BB0_126:
	@%p7 bra 	$L__BB0_128;
	ld.global.nc.f32 	%f272, [%rd4+8];
	st.shared.f32 	[%r145+164], %f272;
$L__BB0_128:
	bar.sync 	0;
	mov.b32 	%r951, 8;
	mov.u32 	%r950, %r162;
$L__BB0_129:
	add.s32 	%r933, %r161, %r951;
	ld.shared.f32 	%f273, [%r933+-8];
	ld.shared.f32 	%f274, [%r933+-4];
	ld.shared.f32 	%f275, [%r950+-4608];
	ld.shared.f32 	%f276, [%r950];
	ld.shared.f32 	%f277, [%r950+-4032];
	ld.shared.f32 	%f278, [%r950+576];
	ld.shared.f32 	%f279, [%r950+-3456];
	ld.shared.f32 	%f280, [%r950+1152];
	ld.shared.f32 	%f281, [%r950+-2880];
	ld.shared.f32 	%f282, [%r950+1728];
	fma.rn.f32 	%f283, %f273, %f275, %f430;
	fma.rn.f32 	%f284, %f273, %f276, %f427;
	fma.rn.f32 	%f285, %f274, %f275, %f431;
	fma.rn.f32 	%f286, %f274, %f276, %f426;
	fma.rn.f32 	%f287, %f273, %f277, %f432;
	fma.rn.f32 	%f288, %f273, %f278, %f425;
	fma.rn.f32 	%f289, %f274, %f277, %f433;
	fma.rn.f32 	%f290, %f274, %f278, %f424;
	fma.rn.f32 	%f291, %f273, %f279, %f434;
	fma.rn.f32 	%f292, %f273, %f280, %f423;
	fma.rn.f32 	%f293, %f274, %f279, %f435;
	fma.rn.f32 	%f294, %f274, %f280, %f422;
	fma.rn.f32 	%f295, %f273, %f281, %f429;
	fma.rn.f32 	%f296, %f273, %f282, %f421;
	fma.rn.f32 	%f297, %f274, %f281, %f428;
	fma.rn.f32 	%f298, %f274, %f282, %f420;
	ld.shared.f32 	%f299, [%r933];
	ld.shared.f32 	%f300, [%r950+-4604];
	ld.shared.f32 	%f301, [%r950+4];
	ld.shared.f32 	%f302, [%r950+-4028];
	ld.shared.f32 	%f303, [%r950+580];
	ld.shared.f32 	%f304, [%r950+-3452];
	ld.shared.f32 	%f305, [%r950+1156];
	ld.shared.f32 	%f306, [%r950+-2876];
	ld.shared.f32 	%f307, [%r950+1732];
	fma.rn.f32 	%f308, %f274, %f300, %f283;
	fma.rn.f32 	%f309, %f274, %f301, %f284;
	fma.rn.f32 	%f310, %f299, %f300, %f285;
	fma.rn.f32 	%f311, %f299, %f301, %f286;
	fma.rn.f32 	%f312, %f274, %f302, %f287;
	fma.rn.f32 	%f313, %f274, %f303, %f288;
	fma.rn.f32 	%f314, %f299, %f302, %f289;
	fma.rn.f32 	%f315, %f299, %f303, %f290;
	fma.rn.f32 	%f316, %f274, %f304, %f291;
	fma.rn.f32 	%f317, %f274, %f305, %f292;
	fma.rn.f32 	%f318, %f299, %f304, %f293;
	fma.rn.f32 	%f319, %f299, %f305, %f294;
	fma.rn.f32 	%f320, %f274, %f306, %f295;
	fma.rn.f32 	%f321, %f274, %f307, %f296;
	fma.rn.f32 	%f322, %f299, %f306, %f297;
	fma.rn.f32 	%f323, %f299, %f307, %f298;
	ld.shared.f32 	%f324, [%r933+4];
	ld.shared.f32 	%f325, [%r950+-4600];
	ld.shared.f32 	%f326, [%r950+8];
	ld.shared.f32 	%f327, [%r950+-4024];
	ld.shared.f32 	%f328, [%r950+584];
	ld.shared.f32 	%f329, [%r950+-3448];
	ld.shared.f32 	%f330, [%r950+1160];
	ld.shared.f32 	%f331, [%r950+-2872];
	ld.shared.f32 	%f332, [%r950+1736];
	fma.rn.f32 	%f430, %f299, %f325, %f308;
	fma.rn.f32 	%f427, %f299, %f326, %f309;
	fma.rn.f32 	%f431, %f324, %f325, %f310;
	fma.rn.f32 	%f426, %f324, %f326, %f311;
	fma.rn.f32 	%f432, %f299, %f327, %f312;
	fma.rn.f32 	%f425, %f299, %f328, %f313;
	fma.rn.f32 	%f433, %f324, %f327, %f314;
	fma.rn.f32 	%f424, %f324, %f328, %f315;
	fma.rn.f32 	%f434, %f299, %f329, %f316;
	fma.rn.f32 	%f423, %f299, %f330, %f317;
	fma.rn.f32 	%f435, %f324, %f329, %f318;
	fma.rn.f32 	%f422, %f324, %f330, %f319;
	fma.rn.f32 	%f429, %f299, %f331, %f320;
	fma.rn.f32 	%f421, %f299, %f332, %f321;
	fma.rn.f32 	%f428, %f324, %f331, %f322;
	fma.rn.f32 	%f420, %f324, %f332, %f323;
	add.s32 	%r951, %r951, 256;
	add.s32 	%r950, %r950, 12;
	setp.ne.s32 	%p438, %r951, 12296;
	@%p438 bra 	$L__BB0_129;
	add.s32 	%r949, %r949, 1;
	setp.ne.s32 	%p439, %r949, 3;
	@%p439 bra 	$L__BB0_2;
	mov.b32 	%r948, 1;
	mov.pred 	%p441, 0;
	@%p8 bra 	$L__BB0_1;
	ld.param.u64 	%rd165, [default_function_kernel0_param_2];
	cvta.to.global.u64 	%rd162, %rd165;
	mov.u32 	%r935, %ctaid.z;
	mov.u32 	%r936, %tid.z;
	mul.lo.s32 	%r937, %r936, 3136;
	mad.lo.s32 	%r938, %r935, 12544, %r937;
	mov.u32 	%r939, %ctaid.y;
	mad.lo.s32 	%r940, %r939, 112, %r938;
	mov.u32 	%r941, %tid.y;
	mad.lo.s32 	%r942, %r941, 28, %r940;
	mov.u32 	%r943, %ctaid.x;
	mad.lo.s32 	%r944, %r943, 14, %r942;
	mov.u32 	%r945, %tid.x;
	shl.b32 	%r946, %r945, 1;
	add.s32 	%r947, %r944, %r946;
	mul.wide.u32 	%rd163, %r947, 4;
	add.s64 	%rd164, %rd162, %rd163;
	st.global.f32 	[%rd164], %f430;
	st.global.f32 	[%rd164+25088], %f427;
	st.global.f32 	[%rd164+4], %f431;
	st.global.f32 	[%rd164+25092], %f426;
	st.global.f32 	[%rd164+3136], %f432;
	st.global.f32 	[%rd164+28224], %f425;
	st.global.f32 	[%rd164+3140], %f433;
	st.global.f32 	[%rd164+28228], %f424;
	st.global.f32 	[%rd164+6272], %f434;
	st.global.f32 	[%rd164+31360], %f423;
	st.global.f32 	[%rd164+6276], %f435;
	st.global.f32 	[%rd164+31364], %f422;
	st.global.f32 	[%rd164+9408], %f429;
	st.global.f32 	[%rd164+34496], %f421;
	st.global.f32 	[%rd164+9412], %f428;
	st.global.f32 	[%rd164+34500], %f420;
	ret;

}


// ===== COMPILED SASS (sm_100) =====

	.target	sm_100

	.elftype	@"ET_EXEC"


//--------------------- .note.nv.tkinfo           --------------------------
	.section	.note.nv.tkinfo,"",@"SHT_NOTE"
	.sectionflags	@"SHF_NOTE_NV_TKINFO"
	.tkinfo
        /*0018*/ 	.word	0x00000002
        /*0030*/ 	.string	""
        /*0030*/ 	.string	"ptxas"
        /*0030*/ 	.string	"Cuda compilation tools, release 13.0, V13.0.88"
        /*0030*/ 	.string	"Build cuda_13.0.r13.0/compiler.36424714_0"
        /*0030*/ 	.string	"-arch sm_100 -m 64 "



//--------------------- .note.nv.cuinfo           --------------------------
	.section	.note.nv.cuinfo,"",@"SHT_NOTE"
	.sectionflags	@"SHF_NOTE_NV_CUINFO"
        /*0018*/ 	.short	0x0002
        /*001a*/ 	.short	0x0064
        /*001c*/ 	.short	0x0082
	.zero		2


//--------------------- .nv.info                  --------------------------
	.section	.nv.info,"",@"SHT_CUDA_INFO"
	.align	4


	//----- nvinfo : EIATTR_REGCOUNT
	.align		4
        /*0000*/ 	.byte	0x04, 0x2f
        /*0002*/ 	.short	(.L_1 - .L_0)
	.align		4
.L_0:
        /*0004*/ 	.word	index@(default_function_kernel0)
        /*0008*/ 	.word	0x000000ff


	//----- nvinfo : EIATTR_FRAME_SIZE
	.align		4
.L_1:
        /*000c*/ 	.byte	0x04, 0x11
        /*000e*/ 	.short	(.L_3 - .L_2)
	.align		4
.L_2:
        /*0010*/ 	.word	index@(default_function_kernel0)
        /*0014*/ 	.word	0x00000000


	//----- nvinfo : EIATTR_MIN_STACK_SIZE
	.align		4
.L_3:
        /*0018*/ 	.byte	0x04, 0x12
        /*001a*/ 	.short	(.L_5 - .L_4)
	.align		4
.L_4:
        /*001c*/ 	.word	index@(default_function_kernel0)
        /*0020*/ 	.word	0x00000000
.L_5:


//--------------------- .nv.compat                --------------------------
	.section	.nv.compat,"",@"SHT_CUDA_COMPAT_INFO"
	.align	4
        /*0000*/ 	.byte	0x02, 0x09, 0x00, 0x00, 0x02, 0x02, 0x01, 0x00, 0x02, 0x05, 0x05, 0x00, 0x03, 0x07, 0x01, 0x01
        /*0010*/ 	.byte	0x02, 0x03, 0x00, 0x00, 0x02, 0x06, 0x01, 0x00, 0x04, 0x0b, 0x08, 0x00, 0x09, 0x00, 0x00, 0x00
        /*0020*/ 	.byte	0x00, 0x00, 0x00, 0x00


//--------------------- .nv.info.default_function_kernel0 --------------------------
	.section	.nv.info.default_function_kernel0,"",@"SHT_CUDA_INFO"
	.sectionflags	@""
	.align	4


	//----- nvinfo : EIATTR_CUDA_API_VERSION
	.align		4
        /*0000*/ 	.byte	0x04, 0x37
        /*0002*/ 	.short	(.L_7 - .L_6)
.L_6:
        /*0004*/ 	.word	0x00000082


	//----- nvinfo : EIATTR_KPARAM_INFO
	.align		4
.L_7:
        /*0008*/ 	.byte	0x04, 0x17
        /*000a*/ 	.short	(.L_9 - .L_8)
.L_8:
        /*000c*/ 	.word	0x00000000
        /*0010*/ 	.short	0x0002
        /*0012*/ 	.short	0x0010
        /*0014*/ 	.byte	0x00, 0xf5, 0x21, 0x00


	//----- nvinfo : EIATTR_KPARAM_INFO
	.align		4
.L_9:
        /*0018*/ 	.byte	0x04, 0x17
        /*001a*/ 	.short	(.L_11 - .L_10)
.L_10:
        /*001c*/ 	.word	0x00000000
        /*0020*/ 	.short	0x0001
        /*0022*/ 	.short	0x0008
        /*0024*/ 	.byte	0x00, 0xf5, 0x21, 0x00


	//----- nvinfo : EIATTR_KPARAM_INFO
	.align		4
.L_11:
        /*0028*/ 	.byte	0x04, 0x17
        /*002a*/ 	.short	(.L_13 - .L_12)
.L_12:
        /*002c*/ 	.word	0x00000000
        /*0030*/ 	.short	0x0000
        /*0032*/ 	.short	0x0000
        /*0034*/ 	.byte	0x00, 0xf5, 0x21, 0x00


	//----- nvinfo : EIATTR_SPARSE_MMA_MASK
	.align		4
.L_13:
        /*0038*/ 	.byte	0x03, 0x50
        /*003a*/ 	.short	0x0000


	//----- nvinfo : EIATTR_MAXREG_COUNT
	.align		4
        /*003c*/ 	.byte	0x03, 0x1b
        /*003e*/ 	.short	0x00ff


	//----- nvinfo : EIATTR_NUM_BARRIERS
	.align		4
        /*0040*/ 	.byte	0x02, 0x4c
        /*0042*/ 	.byte	0x01
	.zero		1


	//----- nvinfo : EIATTR_MERCURY_ISA_VERSION
	.align		4
        /*0044*/ 	.byte	0x03, 0x5f
        /*0046*/ 	.short	0x0101


	//----- nvinfo : EIATTR_VRC_CTA_INIT_COUNT
	.align		4
        /*0048*/ 	.byte	0x02, 0x4a
	.zero		1
	.zero		1


	//----- nvinfo : EIATTR_EXIT_INSTR_OFFSETS
	.align		4
        /*004c*/ 	.byte	0x04, 0x1c
        /*004e*/ 	.short	(.L_15 - .L_14)


	//   ....[0]....
.L_14:
        /*0050*/ 	.word	0x00006b50


	//----- nvinfo : EIATTR_CRS_STACK_SIZE
	.align		4
.L_15:
        /*0054*/ 	.byte	0x04, 0x1e
        /*0056*/ 	.short	(.L_17 - .L_16)
.L_16:
        /*0058*/ 	.word	0x00000000


	//----- nvinfo : EIATTR_CBANK_PARAM_SIZE
	.align		4
.L_17:
        /*005c*/ 	.byte	0x03, 0x19
        /*005e*/ 	.short	0x0018


	//----- nvinfo : EIATTR_PARAM_CBANK
	.align		4
        /*0060*/ 	.byte	0x04, 0x0a
        /*0062*/ 	.short	(.L_19 - .L_18)
	.align		4
.L_18:
        /*0064*/ 	.word	index@(.nv.constant0.default_function_kernel0)
        /*0068*/ 	.short	0x0380
        /*006a*/ 	.short	0x0018


	//----- nvinfo : EIATTR_SW_WAR
	.align		4
.L_19:
        /*006c*/ 	.byte	0x04, 0x36
        /*006e*/ 	.short	(.L_21 - .L_20)
.L_20:
        /*0070*/ 	.word	0x00000008
.L_21:


//--------------------- .nv.callgraph             --------------------------
	.section	.nv.callgraph,"",@"SHT_CUDA_CALLGRAPH"
	.align	4
	.sectionentsize	8
	.align		4
        /*0000*/ 	.word	0x00000000
	.align		4
        /*0004*/ 	.word	0xffffffff
	.align		4
        /*0008*/ 	.word	0x00000000
	.align		4
        /*000c*/ 	.word	0xfffffffe
	.align		4
        /*0010*/ 	.word	0x00000000
	.align		4
        /*0014*/ 	.word	0xfffffffd
	.align		4
        /*0018*/ 	.word	0x00000000
	.align		4
        /*001c*/ 	.word	0xfffffffc


//--------------------- .text.default_function_kernel0 --------------------------
	.section	.text.default_function_kernel0,"ax",@progbits
	.align	128
        .global         default_function_kernel0
        .type           default_function_kernel0,@function
        .size           default_function_kernel0,(.L_x_12 - default_function_kernel0)
        .other          default_function_kernel0,@"STO_CUDA_ENTRY STV_DEFAULT"
default_function_kernel0:
.text.default_function_kernel0:
[----:B------:R-:W-:Y:S01]  /*0000*/  LDC R1, c[0x0][0x37c] ;  /* 0x0000df00ff017b82 */ /* 0x000fe20000000800 */
[----:B------:R-:W0:Y:S01]  /*0010*/  S2R R19, SR_TID.Z ;  /* 0x0000000000137919 */ /* 0x000e220000002300 */
[----:B------:R-:W-:Y:S01]  /*0020*/  IMAD.MOV.U32 R112, RZ, RZ, RZ ;  /* 0x000000ffff707224 */ /* 0x000fe200078e00ff */
[----:B------:R-:W1:Y:S01]  /*0030*/  LDCU.64 UR6, c[0x0][0x358] ;  /* 0x00006b00ff0677ac */ /* 0x000e620008000a00 */
[----:B------:R-:W0:Y:S01]  /*0040*/  S2R R8, SR_TID.Y ;  /* 0x0000000000087919 */ /* 0x000e220000002200 */
[----:B------:R-:W-:Y:S01]  /*0050*/  UPLOP3.LUT UP0, UPT, UPT, UPT, UPT, 0x80, 0x8 ;  /* 0x000000000008789c */ /* 0x000fe20003f0f070 */
[----:B------:R-:W2:Y:S01]  /*0060*/  S2R R21, SR_TID.X ;  /* 0x0000000000157919 */ /* 0x000ea20000002100 */
[----:B------:R-:W3:Y:S01]  /*0070*/  S2R R10, SR_CTAID.Z ;  /* 0x00000000000a7919 */ /* 0x000ee20000002700 */
[----:B------:R-:W4:Y:S01]  /*0080*/  S2R R7, SR_CgaCtaId ;  /* 0x0000000000077919 */ /* 0x000f220000008800 */
[----:B------:R-:W5:Y:S01]  /*0090*/  S2R R56, SR_CTAID.X ;  /* 0x0000000000387919 */ /* 0x000f620000002500 */
[----:B0-----:R-:W-:-:S02]  /*00a0*/  IMAD R197, R19, 0x4, R8 ;  /* 0x0000000413c57824 */ /* 0x001fc400078e0208 */
[C---:B--2---:R-:W-:Y:S01]  /*00b0*/  IMAD R0, R21.reuse, 0x2a, RZ ;  /* 0x0000002a15007824 */ /* 0x044fe200078e02ff */
[C---:B------:R-:W-:Y:S01]  /*00c0*/  ISETP.GT.U32.AND P6, PT, R21.reuse, 0x5, PT ;  /* 0x000000051500780c */ /* 0x040fe20003fc4070 */
[----:B------:R-:W-:Y:S02]  /*00d0*/  IMAD R4, R21, 0xe, RZ ;  /* 0x0000000e15047824 */ /* 0x000fe400078e02ff */
[----:B------:R-:W-:Y:S02]  /*00e0*/  IMAD R0, R8, 0x120, R0 ;  /* 0x0000012008007824 */ /* 0x000fe400078e0200 */
[----:B------:R-:W-:Y:S02]  /*00f0*/  IMAD R2, R197, 0x60, R4 ;  /* 0x00000060c5027824 */ /* 0x000fe400078e0204 */
[----:B------:R-:W-:Y:S01]  /*0100*/  IMAD R5, R19, 0x480, R0 ;  /* 0x0000048013057824 */ /* 0x000fe200078e0200 */
[----:B------:R-:W-:Y:S01]  /*0110*/  ISETP.GT.U32.OR P0, PT, R0, 0x45b, P6 ;  /* 0x0000045b0000780c */ /* 0x000fe20003704470 */
[----:B------:R-:W-:Y:S01]  /*0120*/  IMAD R24, R21, 0x37, RZ ;  /* 0x0000003715187824 */ /* 0x000fe200078e02ff */
[----:B------:R-:W-:Y:S01]  /*0130*/  ISETP.GT.U32.AND P3, PT, R2, 0x2f3, PT ;  /* 0x000002f30200780c */ /* 0x000fe20003f64070 */
[----:B---3--:R-:W-:Y:S01]  /*0140*/  IMAD R9, R10, 0x2, R19 ;  /* 0x000000020a097824 */ /* 0x008fe200078e0213 */
[----:B------:R-:W-:Y:S01]  /*0150*/  ISETP.GT.U32.OR P2, PT, R0, 0x45a, P6 ;  /* 0x0000045a0000780c */ /* 0x000fe20003744470 */
[----:B------:R-:W-:Y:S01]  /*0160*/  VIADD R3, R24, 0x36 ;  /* 0x0000003618037836 */ /* 0x000fe20000000000 */
[----:B------:R-:W-:Y:S01]  /*0170*/  ISETP.GT.U32.OR P4, PT, R5, 0x8db, P3 ;  /* 0x000008db0500780c */ /* 0x000fe20001f84470 */
[----:B------:R-:W-:Y:S01]  /*0180*/  IMAD R30, R9, 0x4, R8 ;  /* 0x00000004091e7824 */ /* 0x000fe200078e0208 */
[C---:B------:R-:W-:Y:S01]  /*0190*/  ISETP.GT.U32.OR P5, PT, R5.reuse, 0x8da, P3 ;  /* 0x000008da0500780c */ /* 0x040fe20001fa4470 */
[----:B------:R-:W-:Y:S01]  /*01a0*/  VIADD R10, R4, 0x2 ;  /* 0x00000002040a7836 */ /* 0x000fe20000000000 */
[----:B------:R-:W-:Y:S01]  /*01b0*/  ISETP.GT.U32.OR P1, PT, R0, 0x459, P6 ;  /* 0x000004590000780c */ /* 0x000fe20003724470 */
[C---:B------:R-:W-:Y:S01]  /*01c0*/  VIADD R13, R4.reuse, 0x3 ;  /* 0x00000003040d7836 */ /* 0x040fe20000000000 */
[----:B------:R-:W-:Y:S01]  /*01d0*/  ISETP.GT.U32.OR P3, PT, R5, 0x8d9, P3 ;  /* 0x000008d90500780c */ /* 0x000fe20001f64470 */
[C---:B------:R-:W-:Y:S01]  /*01e0*/  VIADD R16, R4.reuse, 0x4 ;  /* 0x0000000404107836 */ /* 0x040fe20000000000 */
[----:B------:R-:W-:Y:S01]  /*01f0*/  PLOP3.LUT P0, PT, P4, P0, PT, 0xf8, 0x8f ;  /* 0x00000000008f781c */ /* 0x000fe20002701f70 */
[----:B------:R-:W-:Y:S01]  /*0200*/  VIADD R22, R4, 0x8 ;  /* 0x0000000804167836 */ /* 0x000fe20000000000 */
[----:B------:R-:W-:Y:S01]  /*0210*/  ISETP.GT.U32.AND P4, PT, R2, 0x2f2, PT ;  /* 0x000002f20200780c */ /* 0x000fe20003f84070 */
[----:B------:R-:W-:Y:S01]  /*0220*/  IMAD R2, R197, 0x6, RZ ;  /* 0x00000006c5027824 */ /* 0x000fe200078e02ff */
[----:B------:R-:W-:Y:S01]  /*0230*/  PLOP3.LUT P5, PT, P5, P2, PT, 0xf8, 0x8f ;  /* 0x00000000008f781c */ /* 0x000fe20002fa5f70 */
[C---:B------:R-:W-:Y:S01]  /*0240*/  VIADD R111, R4.reuse, 0xc ;  /* 0x0000000c046f7836 */ /* 0x040fe20000000000 */
[----:B------:R-:W-:Y:S01]  /*0250*/  PLOP3.LUT P1, PT, P3, P1, PT, 0xf8, 0x8f ;  /* 0x00000000008f781c */ /* 0x000fe20001f23f70 */
[----:B------:R-:W-:Y:S01]  /*0260*/  VIADD R110, R4, 0xd ;  /* 0x0000000d046e7836 */ /* 0x000fe20000000000 */
[----:B------:R-:W-:Y:S01]  /*0270*/  ISETP.GT.U32.OR P2, PT, R0, 0x458, P6 ;  /* 0x000004580000780c */ /* 0x000fe20003744470 */
[C---:B------:R-:W-:Y:S01]  /*0280*/  VIADD R49, R24.reuse, 0x1f ;  /* 0x0000001f18317836 */ /* 0x040fe20000000000 */
[C---:B------:R-:W-:Y:S01]  /*0290*/  ISETP.GT.U32.OR P3, PT, R5.reuse, 0x8d8, P4 ;  /* 0x000008d80500780c */ /* 0x040fe20002764470 */
[C---:B------:R-:W-:Y:S01]  /*02a0*/  VIADD R61, R24.reuse, 0x26 ;  /* 0x00000026183d7836 */ /* 0x040fe20000000000 */
[----:B------:R-:W-:Y:S01]  /*02b0*/  P2R R202, PR, RZ, 0x20 ;  /* 0x00000020ffca7803 */ /* 0x000fe20000000000 */
[----:B------:R-:W-:Y:S01]  /*02c0*/  VIADD R102, R24, 0x35 ;  /* 0x0000003518667836 */ /* 0x000fe20000000000 */
[----:B------:R-:W-:Y:S01]  /*02d0*/  PLOP3.LUT P2, PT, P3, P2, PT, 0xf8, 0x8f ;  /* 0x00000000008f781c */ /* 0x000fe20001f45f70 */
[----:B-----5:R-:W-:Y:S01]  /*02e0*/  IMAD R56, R56, 0xe, RZ ;  /* 0x0000000e38387824 */ /* 0x020fe200078e02ff */
[----:B------:R-:W-:Y:S01]  /*02f0*/  ISETP.GT.U32.OR P3, PT, R0, 0x457, P6 ;  /* 0x000004570000780c */ /* 0x000fe20003764470 */
[C---:B------:R-:W-:Y:S01]  /*0300*/  VIADD R45, R24.reuse, 0x1b ;  /* 0x0000001b182d7836 */ /* 0x040fe20000000000 */
[----:B------:R-:W-:Y:S01]  /*0310*/  ISETP.GT.U32.OR P5, PT, R5, 0x8d7, P4 ;  /* 0x000008d70500780c */ /* 0x000fe200027a4470 */
[C---:B------:R-:W-:Y:S01]  /*0320*/  VIADD R97, R24.reuse, 0x30 ;  /* 0x0000003018617836 */ /* 0x040fe20000000000 */
[----:B------:R-:W-:Y:S01]  /*0330*/  SHF.R.U32.HI R114, RZ, 0x4, R3 ;  /* 0x00000004ff727819 */ /* 0x000fe20000011603 */
[C---:B------:R-:W-:Y:S01]  /*0340*/  VIADD R35, R24.reuse, 0x5 ;  /* 0x0000000518237836 */ /* 0x040fe20000000000 */
[----:B------:R-:W-:Y:S01]  /*0350*/  PLOP3.LUT P3, PT, P5, P3, PT, 0xf8, 0x8f ;  /* 0x00000000008f781c */ /* 0x000fe20002f67f70 */
[----:B------:R-:W-:Y:S01]  /*0360*/  VIADD R59, R24, 0x9 ;  /* 0x00000009183b7836 */ /* 0x000fe20000000000 */
[----:B------:R-:W-:Y:S01]  /*0370*/  ISETP.GT.U32.OR P5, PT, R0, 0x456, P6 ;  /* 0x000004560000780c */ /* 0x000fe200037a4470 */
[----:B------:R-:W-:Y:S01]  /*0380*/  IMAD R0, R8, 0x180, R24 ;  /* 0x0000018008007824 */ /* 0x000fe200078e0218 */
[----:B------:R-:W-:Y:S01]  /*0390*/  LEA.HI R3, R3, R2, RZ, 0x1a ;  /* 0x0000000203037211 */ /* 0x000fe200078fd0ff */
[----:B------:R-:W-:Y:S01]  /*03a0*/  IMAD R6, R197, 0x18, R114 ;  /* 0x00000018c5067824 */ /* 0x000fe200078e0272 */
[----:B------:R-:W-:Y:S01]  /*03b0*/  ISETP.GT.U32.OR P4, PT, R5, 0x8d6, P4 ;  /* 0x000008d60500780c */ /* 0x000fe20002784470 */
[----:B------:R-:W-:Y:S01]  /*03c0*/  IMAD R2, R19, 0x600, R0 ;  /* 0x0000060013027824 */ /* 0x000fe200078e0200 */
[----:B------:R-:W-:Y:S01]  /*03d0*/  ISETP.GT.U32.OR P6, PT, R0, 0x5c9, P6 ;  /* 0x000005c90000780c */ /* 0x000fe200037c4470 */
[C---:B------:R-:W-:Y:S01]  /*03e0*/  VIADD R36, R24.reuse, 0x14 ;  /* 0x0000001418247836 */ /* 0x040fe20000000000 */
[----:B------:R-:W-:Y:S01]  /*03f0*/  MOV R0, 0x400 ;  /* 0x0000040000007802 */ /* 0x000fe20000000f00 */
[C---:B------:R-:W-:Y:S01]  /*0400*/  VIADD R43, R24.reuse, 0x19 ;  /* 0x00000019182b7836 */ /* 0x040fe20000000000 */
[----:B------:R-:W-:Y:S01]  /*0410*/  PLOP3.LUT P4, PT, P4, P5, PT, 0xf8, 0x8f ;  /* 0x00000000008f781c */ /* 0x000fe2000278bf70 */
[----:B------:R-:W-:Y:S01]  /*0420*/  VIADD R51, R24, 0x22 ;  /* 0x0000002218337836 */ /* 0x000fe20000000000 */
[----:B------:R-:W-:Y:S01]  /*0430*/  ISETP.GT.U32.AND P5, PT, R6, 0xbf, PT ;  /* 0x000000bf0600780c */ /* 0x000fe20003fa4070 */
[----:B------:R-:W-:Y:S01]  /*0440*/  VIADD R6, R0, 0x3000 ;  /* 0x0000300000067836 */ /* 0x000fe20000000000 */
[----:B------:R-:W-:Y:S01]  /*0450*/  LOP3.LUT R9, R10, 0xffff, RZ, 0xc0, !PT ;  /* 0x0000ffff0a097812 */ /* 0x000fe200078ec0ff */
[C---:B------:R-:W-:Y:S01]  /*0460*/  VIADD R100, R24.reuse, 0x33 ;  /* 0x0000003318647836 */ /* 0x040fe20000000000 */
[----:B------:R-:W-:Y:S01]  /*0470*/  ISETP.GT.U32.OR P5, PT, R3, 0x2f, P5 ;  /* 0x0000002f0300780c */ /* 0x000fe20002fa4470 */
[----:B------:R-:W-:Y:S01]  /*0480*/  VIADD R63, R24, 0xa ;  /* 0x0000000a183f7836 */ /* 0x000fe20000000000 */
[C---:B----4-:R-:W-:Y:S01]  /*0490*/  LEA R3, R7.reuse, R0, 0x18 ;  /* 0x0000000007037211 */ /* 0x050fe200078ec0ff */
[----:B------:R-:W-:Y:S01]  /*04a0*/  IMAD R0, R8, 0x8, R21 ;  /* 0x0000000808007824 */ /* 0x000fe200078e0215 */
[----:B------:R-:W-:Y:S01]  /*04b0*/  LEA R6, R7, R6, 0x18 ;  /* 0x0000000607067211 */ /* 0x000fe200078ec0ff */
[----:B------:R-:W-:Y:S01]  /*04c0*/  IMAD R11, R9, 0x2aab, RZ ;  /* 0x00002aab090b7824 */ /* 0x000fe200078e02ff */
[----:B------:R-:W-:Y:S01]  /*04d0*/  IADD3 R7, PT, PT, R4, 0x1, RZ ;  /* 0x0000000104077810 */ /* 0x000fe20007ffe0ff */
[----:B------:R-:W-:Y:S01]  /*04e0*/  IMAD.U32 R0, R0, 0x8, R3 ;  /* 0x0000000800007824 */ /* 0x000fe200078e0003 */
[----:B------:R-:W-:Y:S01]  /*04f0*/  LOP3.LUT R12, R13, 0xffff, RZ, 0xc0, !PT ;  /* 0x0000ffff0d0c7812 */ /* 0x000fe200078ec0ff */
[----:B------:R-:W-:Y:S01]  /*0500*/  IMAD R198, R19, 0x900, R6 ;  /* 0x0000090013c67824 */ /* 0x000fe200078e0206 */
[----:B------:R-:W-:Y:S01]  /*0510*/  LOP3.LUT R8, R7, 0xffff, RZ, 0xc0, !PT ;  /* 0x0000ffff07087812 */ /* 0x000fe200078ec0ff */
[----:B------:R-:W-:Y:S01]  /*0520*/  VIADD R47, R24, 0x1d ;  /* 0x0000001d182f7836 */ /* 0x000fe20000000000 */
[----:B------:R-:W-:Y:S01]  /*0530*/  LOP3.LUT R14, R16, 0xffff, RZ, 0xc0, !PT ;  /* 0x0000ffff100e7812 */ /* 0x000fe200078ec0ff */
[----:B------:R-:W-:Y:S01]  /*0540*/  IMAD R12, R12, 0x2aab, RZ ;  /* 0x00002aab0c0c7824 */ /* 0x000fe200078e02ff */
[----:B------:R-:W-:Y:S01]  /*0550*/  SHF.R.U32.HI R11, RZ, 0x13, R11 ;  /* 0x00000013ff0b7819 */ /* 0x000fe2000001160b */
[----:B------:R-:W-:Y:S01]  /*0560*/  IMAD R8, R8, 0x2aab, RZ ;  /* 0x00002aab08087824 */ /* 0x000fe200078e02ff */
[----:B------:R-:W-:Y:S01]  /*0570*/  ISETP.GT.U32.OR P5, PT, R2, 0xbc9, P5 ;  /* 0x00000bc90200780c */ /* 0x000fe20002fa4470 */
[----:B------:R-:W-:Y:S01]  /*0580*/  IMAD R14, R14, 0x2aab, RZ ;  /* 0x00002aab0e0e7824 */ /* 0x000fe200078e02ff */
[----:B------:R-:W-:Y:S01]  /*0590*/  SHF.R.U32.HI R15, RZ, 0x13, R12 ;  /* 0x00000013ff0f7819 */ /* 0x000fe2000001160c */
[----:B------:R-:W-:Y:S01]  /*05a0*/  IMAD R2, R2, 0x4, R3 ;  /* 0x0000000402027824 */ /* 0x000fe200078e0203 */
[----:B------:R-:W-:Y:S01]  /*05b0*/  SHF.R.U32.HI R9, RZ, 0x13, R8 ;  /* 0x00000013ff097819 */ /* 0x000fe20000011608 */
[----:B------:R-:W-:Y:S01]  /*05c0*/  IMAD R3, R5, 0x4, R6 ;  /* 0x0000000405037824 */ /* 0x000fe200078e0206 */
[----:B------:R-:W-:Y:S01]  /*05d0*/  SHF.R.U32.HI R17, RZ, 0x13, R14 ;  /* 0x00000013ff117819 */ /* 0x000fe2000001160e */
[C---:B------:R-:W-:Y:S01]  /*05e0*/  VIADD R37, R24.reuse, 0x6 ;  /* 0x0000000618257836 */ /* 0x040fe20000000000 */
[----:B------:R-:W-:Y:S01]  /*05f0*/  PRMT R8, R9, 0x9910, RZ ;  /* 0x0000991009087816 */ /* 0x000fe200000000ff */
[C---:B------:R-:W-:Y:S01]  /*0600*/  VIADD R65, R24.reuse, 0xb ;  /* 0x0000000b18417836 */ /* 0x040fe20000000000 */
[----:B------:R-:W-:Y:S01]  /*0610*/  PRMT R14, R15, 0x9910, RZ ;  /* 0x000099100f0e7816 */ /* 0x000fe200000000ff */
[----:B------:R-:W-:Y:S01]  /*0620*/  VIADD R55, R24, 0x25 ;  /* 0x0000002518377836 */ /* 0x000fe20000000000 */
[----:B------:R-:W-:Y:S01]  /*0630*/  PRMT R18, R17, 0x9910, RZ ;  /* 0x0000991011127816 */ /* 0x000fe200000000ff */
[----:B------:R-:W-:Y:S01]  /*0640*/  IMAD R8, R8, 0x30, RZ ;  /* 0x0000003008087824 */ /* 0x000fe200078e02ff */
[----:B------:R-:W-:Y:S01]  /*0650*/  PRMT R12, R11, 0x9910, RZ ;  /* 0x000099100b0c7816 */ /* 0x000fe200000000ff */
[----:B------:R-:W-:Y:S01]  /*0660*/  IMAD R14, R14, 0x30, RZ ;  /* 0x000000300e0e7824 */ /* 0x000fe200078e02ff */
[----:B------:R-:W-:Y:S01]  /*0670*/  LOP3.LUT R20, R22, 0xffff, RZ, 0xc0, !PT ;  /* 0x0000ffff16147812 */ /* 0x000fe200078ec0ff */
[----:B------:R-:W-:Y:S01]  /*0680*/  IMAD R18, R18, 0x30, RZ ;  /* 0x0000003012127824 */ /* 0x000fe200078e02ff */
[----:B------:R-:W-:Y:S01]  /*0690*/  IADD3 R8, PT, PT, RZ, -R8, RZ ;  /* 0x80000008ff087210 */ /* 0x000fe20007ffe0ff */
[----:B------:R-:W-:Y:S01]  /*06a0*/  IMAD.MOV R6, RZ, RZ, -R14 ;  /* 0x000000ffff067224 */ /* 0x000fe200078e0a0e */
[----:B------:R-:W-:Y:S01]  /*06b0*/  LOP3.LUT R32, R111, 0xffff, RZ, 0xc0, !PT ;  /* 0x0000ffff6f207812 */ /* 0x000fe200078ec0ff */
[----:B------:R-:W-:Y:S01]  /*06c0*/  IMAD R12, R12, 0x30, RZ ;  /* 0x000000300c0c7824 */ /* 0x000fe200078e02ff */
[----:B------:R-:W-:Y:S01]  /*06d0*/  PRMT R8, R8, 0x7710, RZ ;  /* 0x0000771008087816 */ /* 0x000fe200000000ff */
[----:B------:R-:W-:Y:S01]  /*06e0*/  IMAD.MOV R18, RZ, RZ, -R18 ;  /* 0x000000ffff127224 */ /* 0x000fe200078e0a12 */
[----:B------:R-:W-:Y:S01]  /*06f0*/  PRMT R6, R6, 0x7710, RZ ;  /* 0x0000771006067816 */ /* 0x000fe200000000ff */
[----:B------:R-:W-:Y:S01]  /*0700*/  IMAD.MOV R5, RZ, RZ, -R12 ;  /* 0x000000ffff057224 */ /* 0x000fe200078e0a0c */
[----:B------:R-:W-:Y:S01]  /*0710*/  LOP3.LUT R33, R110, 0xffff, RZ, 0xc0, !PT ;  /* 0x0000ffff6e217812 */ /* 0x000fe200078ec0ff */
[----:B------:R-:W-:Y:S01]  /*0720*/  IMAD.IADD R8, R7, 0x1, R8 ;  /* 0x0000000107087824 */ /* 0x000fe200078e0208 */
[----:B------:R-:W-:Y:S01]  /*0730*/  PRMT R19, R18, 0x7710, RZ ;  /* 0x0000771012137816 */ /* 0x000fe200000000ff */
[----:B------:R-:W-:Y:S01]  /*0740*/  VIADD R7, R4, 0x5 ;  /* 0x0000000504077836 */ /* 0x000fe20000000000 */
[----:B------:R-:W-:Y:S01]  /*0750*/  PRMT R5, R5, 0x7710, RZ ;  /* 0x0000771005057816 */ /* 0x000fe200000000ff */
[----:B------:R-:W-:Y:S01]  /*0760*/  IMAD.IADD R13, R13, 0x1, R6 ;  /* 0x000000010d0d7824 */ /* 0x000fe200078e0206 */
[----:B------:R-:W-:Y:S01]  /*0770*/  IADD3 R16, PT, PT, R16, R19, RZ ;  /* 0x0000001310107210 */ /* 0x000fe20007ffe0ff */
[C---:B------:R-:W-:Y:S01]  /*0780*/  VIADD R14, R4.reuse, 0x6 ;  /* 0x00000006040e7836 */ /* 0x040fe20000000000 */
[----:B------:R-:W-:Y:S01]  /*0790*/  LOP3.LUT R6, R7, 0xffff, RZ, 0xc0, !PT ;  /* 0x0000ffff07067812 */ /* 0x000fe200078ec0ff */
[----:B------:R-:W-:Y:S01]  /*07a0*/  VIADD R18, R4, 0x7 ;  /* 0x0000000704127836 */ /* 0x000fe20000000000 */
[----:B------:R-:W-:Y:S01]  /*07b0*/  SHF.L.U32 R197, R197, 0x1, RZ ;  /* 0x00000001c5c57819 */ /* 0x000fe200000006ff */
[----:B------:R-:W-:Y:S01]  /*07c0*/  IMAD.IADD R10, R10, 0x1, R5 ;  /* 0x000000010a0a7824 */ /* 0x000fe200078e0205 */
[----:B------:R-:W-:Y:S01]  /*07d0*/  LOP3.LUT R12, R14, 0xffff, RZ, 0xc0, !PT ;  /* 0x0000ffff0e0c7812 */ /* 0x000fe200078ec0ff */
[----:B------:R-:W-:Y:S01]  /*07e0*/  IMAD R6, R6, 0x2aab, RZ ;  /* 0x00002aab06067824 */ /* 0x000fe200078e02ff */
[----:B------:R-:W-:Y:S01]  /*07f0*/  LOP3.LUT R19, R18, 0xffff, RZ, 0xc0, !PT ;  /* 0x0000ffff12137812 */ /* 0x000fe200078ec0ff */
[----:B------:R-:W-:Y:S01]  /*0800*/  IMAD R20, R20, 0x2aab, RZ ;  /* 0x00002aab14147824 */ /* 0x000fe200078e02ff */
[----:B------:R-:W-:Y:S01]  /*0810*/  LOP3.LUT R5, R4, 0xffff, RZ, 0xc0, !PT ;  /* 0x0000ffff04057812 */ /* 0x000fe200078ec0ff */
[----:B------:R-:W-:Y:S01]  /*0820*/  IMAD R12, R12, 0x2aab, RZ ;  /* 0x00002aab0c0c7824 */ /* 0x000fe200078e02ff */
[----:B------:R-:W-:Y:S01]  /*0830*/  PRMT R8, R8, 0x9910, RZ ;  /* 0x0000991008087816 */ /* 0x000fe200000000ff */
[----:B------:R-:W-:Y:S01]  /*0840*/  IMAD R25, R19, 0x2aab, RZ ;  /* 0x00002aab13197824 */ /* 0x000fe200078e02ff */
[----:B------:R-:W-:Y:S01]  /*0850*/  SHF.R.U32.HI R19, RZ, 0x13, R6 ;  /* 0x00000013ff137819 */ /* 0x000fe20000011606 */
[----:B------:R-:W-:Y:S01]  /*0860*/  IMAD R5, R5, 0x2aab, RZ ;  /* 0x00002aab05057824 */ /* 0x000fe200078e02ff */
[----:B------:R-:W-:Y:S01]  /*0870*/  SHF.R.U32.HI R23, RZ, 0x13, R12 ;  /* 0x00000013ff177819 */ /* 0x000fe2000001160c */
        /* <DEDUP_REMOVED lines=8> */
[----:B------:R-:W-:Y:S01]  /*0900*/  VIADD R101, R24, 0x34 ;  /* 0x0000003418657836 */ /* 0x000fe20000000000 */
[----:B------:R-:W-:Y:S01]  /*0910*/  PRMT R26, R27, 0x9910, RZ ;  /* 0x000099101b1a7816 */ /* 0x000fe200000000ff */
[----:B------:R-:W-:Y:S01]  /*0920*/  IMAD.MOV R29, RZ, RZ, -R6 ;  /* 0x000000ffff1d7224 */ /* 0x000fe200078e0a06 */
[----:B------:R-:W-:Y:S01]  /*0930*/  PRMT R28, R5, 0x9910, RZ ;  /* 0x00009910051c7816 */ /* 0x000fe200000000ff */
[----:B------:R-:W-:Y:S01]  /*0940*/  IMAD R12, R12, 0x30, RZ ;  /* 0x000000300c0c7824 */ /* 0x000fe200078e02ff */
[----:B------:R-:W-:Y:S01]  /*0950*/  SHF.R.U32.HI R25, RZ, 0x13, R25 ;  /* 0x00000013ff197819 */ /* 0x000fe20000011619 */
[----:B------:R-:W-:Y:S01]  /*0960*/  IMAD R26, R26, 0x30, RZ ;  /* 0x000000301a1a7824 */ /* 0x000fe200078e02ff */
[----:B------:R-:W-:Y:S01]  /*0970*/  PRMT R10, R10, 0x9910, RZ ;  /* 0x000099100a0a7816 */ /* 0x000fe200000000ff */
[----:B------:R-:W-:Y:S01]  /*0980*/  IMAD R6, R28, 0x30, RZ ;  /* 0x000000301c067824 */ /* 0x000fe200078e02ff */
[----:B------:R-:W-:Y:S01]  /*0990*/  PRMT R20, R25, 0x9910, RZ ;  /* 0x0000991019147816 */ /* 0x000fe200000000ff */
[----:B------:R-:W-:Y:S01]  /*09a0*/  IMAD.MOV R28, RZ, RZ, -R12 ;  /* 0x000000ffff1c7224 */ /* 0x000fe200078e0a0c */
[----:B------:R-:W-:Y:S01]  /*09b0*/  PRMT R12, R29, 0x7710, RZ ;  /* 0x000077101d0c7816 */ /* 0x000fe200000000ff */
[----:B------:R-:W-:Y:S01]  /*09c0*/  IMAD.MOV R26, RZ, RZ, -R26 ;  /* 0x000000ffff1a7224 */ /* 0x000fe200078e0a1a */
[----:B------:R-:W-:Y:S01]  /*09d0*/  LOP3.LUT R8, R8, 0xffff, RZ, 0xc0, !PT ;  /* 0x0000ffff08087812 */ /* 0x000fe200078ec0ff */
[----:B------:R-:W-:Y:S01]  /*09e0*/  IMAD R20, R20, 0x30, RZ ;  /* 0x0000003014147824 */ /* 0x000fe200078e02ff */
[----:B------:R-:W-:Y:S01]  /*09f0*/  PRMT R29, R28, 0x7710, RZ ;  /* 0x000077101c1d7816 */ /* 0x000fe200000000ff */
[----:B------:R-:W-:Y:S01]  /*0a00*/  IMAD.IADD R12, R7, 0x1, R12 ;  /* 0x00000001070c7824 */ /* 0x000fe200078e020c */
[----:B------:R-:W-:Y:S01]  /*0a10*/  PRMT R7, R26, 0x7710, RZ ;  /* 0x000077101a077816 */ /* 0x000fe200000000ff */
[----:B------:R-:W-:Y:S01]  /*0a20*/  IMAD.MOV R6, RZ, RZ, -R6 ;  /* 0x000000ffff067224 */ /* 0x000fe200078e0a06 */
[----:B------:R-:W-:Y:S01]  /*0a30*/  IADD3 R20, PT, PT, RZ, -R20, RZ ;  /* 0x80000014ff147210 */ /* 0x000fe20007ffe0ff */
[----:B------:R-:W-:Y:S01]  /*0a40*/  VIADD R26, R4, 0xa ;  /* 0x0000000a041a7836 */ /* 0x000fe20000000000 */
[----:B------:R-:W-:Y:S01]  /*0a50*/  IADD3 R99, PT, PT, R24, 0x32, RZ ;  /* 0x0000003218637810 */ /* 0x000fe20007ffe0ff */
[----:B------:R-:W-:Y:S01]  /*0a60*/  IMAD.IADD R22, R22, 0x1, R7 ;  /* 0x0000000116167824 */ /* 0x000fe200078e0207 */
[----:B------:R-:W-:Y:S01]  /*0a70*/  PRMT R31, R20, 0x7710, RZ ;  /* 0x00007710141f7816 */ /* 0x000fe200000000ff */
[----:B------:R-:W-:Y:S01]  /*0a80*/  VIADD R20, R4, 0x9 ;  /* 0x0000000904147836 */ /* 0x000fe20000000000 */
[----:B------:R-:W-:Y:S01]  /*0a90*/  PRMT R7, R6, 0x7710, RZ ;  /* 0x0000771006077816 */ /* 0x000fe200000000ff */
[----:B------:R-:W-:Y:S01]  /*0aa0*/  IMAD.IADD R14, R14, 0x1, R29 ;  /* 0x000000010e0e7824 */ /* 0x000fe200078e021d */
[----:B------:R-:W-:Y:S01]  /*0ab0*/  LOP3.LUT R29, R26, 0xffff, RZ, 0xc0, !PT ;  /* 0x0000ffff1a1d7812 */ /* 0x000fe200078ec0ff */
[----:B------:R-:W-:Y:S01]  /*0ac0*/  VIADD R28, R4, 0xb ;  /* 0x0000000b041c7836 */ /* 0x000fe20000000000 */
[----:B------:R-:W-:Y:S01]  /*0ad0*/  IADD3 R38, PT, PT, R24, 0x15, RZ ;  /* 0x0000001518267810 */ /* 0x000fe20007ffe0ff */
[----:B------:R-:W-:Y:S01]  /*0ae0*/  IMAD.IADD R7, R4, 0x1, R7 ;  /* 0x0000000104077824 */ /* 0x000fe200078e0207 */
[----:B------:R-:W-:Y:S01]  /*0af0*/  LOP3.LUT R4, R20, 0xffff, RZ, 0xc0, !PT ;  /* 0x0000ffff14047812 */ /* 0x000fe200078ec0ff */
[----:B------:R-:W-:Y:S01]  /*0b00*/  IMAD.IADD R18, R18, 0x1, R31 ;  /* 0x0000000112127824 */ /* 0x000fe200078e021f */
[----:B------:R-:W-:Y:S01]  /*0b10*/  IADD3 R67, PT, PT, R24, 0xc, RZ ;  /* 0x0000000c18437810 */ /* 0x000fe20007ffe0ff */
[----:B------:R-:W-:Y:S01]  /*0b20*/  IMAD R31, R29, 0x2aab, RZ ;  /* 0x00002aab1d1f7824 */ /* 0x000fe200078e02ff */
[----:B------:R-:W-:Y:S01]  /*0b30*/  PRMT R7, R7, 0x9910, RZ ;  /* 0x0000991007077816 */ /* 0x000fe200000000ff */
[----:B------:R-:W-:Y:S01]  /*0b40*/  IMAD R4, R4, 0x2aab, RZ ;  /* 0x00002aab04047824 */ /* 0x000fe200078e02ff */
[----:B------:R-:W-:Y:S01]  /*0b50*/  SHF.R.U32.HI R81, RZ, 0x4, R49 ;  /* 0x00000004ff517819 */ /* 0x000fe20000011631 */
[----:B------:R-:W-:Y:S01]  /*0b60*/  IMAD R6, R30, 0x6c0, RZ ;  /* 0x000006c01e067824 */ /* 0x000fe200078e02ff */
[----:B------:R-:W-:Y:S01]  /*0b70*/  SHF.R.U32.HI R31, RZ, 0x13, R31 ;  /* 0x00000013ff1f7819 */ /* 0x000fe2000001161f */
[----:B------:R-:W-:Y:S01]  /*0b80*/  IMAD R7, R7, 0x9, RZ ;  /* 0x0000000907077824 */ /* 0x000fe200078e02ff */
[----:B------:R-:W-:Y:S01]  /*0b90*/  SHF.R.U32.HI R29, RZ, 0x13, R4 ;  /* 0x00000013ff1d7819 */ /* 0x000fe20000011604 */
[--C-:B------:R-:W-:Y:S01]  /*0ba0*/  IMAD R215, R9, 0x360, R6.reuse ;  /* 0x0000036009d77824 */ /* 0x100fe200078e0206 */
[----:B------:R-:W-:Y:S01]  /*0bb0*/  LOP3.LUT R30, R28, 0xffff, RZ, 0xc0, !PT ;  /* 0x0000ffff1c1e7812 */ /* 0x000fe200078ec0ff */
[--C-:B------:R-:W-:Y:S01]  /*0bc0*/  IMAD R214, R11, 0x360, R6.reuse ;  /* 0x000003600bd67824 */ /* 0x100fe200078e0206 */
[----:B------:R-:W-:Y:S01]  /*0bd0*/  PRMT R9, R29, 0x9910, RZ ;  /* 0x000099101d097816 */ /* 0x000fe200000000ff */
[----:B------:R-:W-:Y:S01]  /*0be0*/  IMAD R213, R15, 0x360, R6 ;  /* 0x000003600fd57824 */ /* 0x000fe200078e0206 */
[----:B------:R-:W-:Y:S01]  /*0bf0*/  PRMT R11, R31, 0x9910, RZ ;  /* 0x000099101f0b7816 */ /* 0x000fe200000000ff */
[----:B------:R-:W-:Y:S01]  /*0c00*/  IMAD R30, R30, 0x2aab, RZ ;  /* 0x00002aab1e1e7824 */ /* 0x000fe200078e02ff */
[----:B------:R-:W-:Y:S01]  /*0c10*/  LOP3.LUT R7, R7, 0xffff, RZ, 0xc0, !PT ;  /* 0x0000ffff07077812 */ /* 0x000fe200078ec0ff */
[----:B------:R-:W-:Y:S01]  /*0c20*/  IMAD R9, R9, 0x30, RZ ;  /* 0x0000003009097824 */ /* 0x000fe200078e02ff */
[----:B------:R-:W-:Y:S01]  /*0c30*/  SHF.R.U32.HI R87, RZ, 0x4, R61 ;  /* 0x00000004ff577819 */ /* 0x000fe2000001163d */
[----:B------:R-:W-:Y:S01]  /*0c40*/  IMAD R11, R11, 0x30, RZ ;  /* 0x000000300b0b7824 */ /* 0x000fe200078e02ff */
[----:B------:R-:W-:Y:S01]  /*0c50*/  SHF.R.U32.HI R33, RZ, 0x13, R30 ;  /* 0x00000013ff217819 */ /* 0x000fe2000001161e */
[----:B------:R-:W-:Y:S01]  /*0c60*/  IMAD.MOV R9, RZ, RZ, -R9 ;  /* 0x000000ffff097224 */ /* 0x000fe200078e0a09 */
[----:B------:R-:W-:Y:S01]  /*0c70*/  SHF.R.U32.HI R30, RZ, 0x13, R32 ;  /* 0x00000013ff1e7819 */ /* 0x000fe20000011620 */
[----:B------:R-:W-:Y:S01]  /*0c80*/  IMAD.MOV R11, RZ, RZ, -R11 ;  /* 0x000000ffff0b7224 */ /* 0x000fe200078e0a0b */
[----:B------:R-:W-:Y:S01]  /*0c90*/  PRMT R15, R33, 0x9910, RZ ;  /* 0x00009910210f7816 */ /* 0x000fe200000000ff */
[--C-:B------:R-:W-:Y:S01]  /*0ca0*/  IMAD R212, R17, 0x360, R6.reuse ;  /* 0x0000036011d47824 */ /* 0x100fe200078e0206 */
[----:B------:R-:W-:Y:S01]  /*0cb0*/  PRMT R9, R9, 0x7710, RZ ;  /* 0x0000771009097816 */ /* 0x000fe200000000ff */
[--C-:B------:R-:W-:Y:S01]  /*0cc0*/  IMAD R211, R19, 0x360, R6.reuse ;  /* 0x0000036013d37824 */ /* 0x100fe200078e0206 */
[----:B------:R-:W-:Y:S01]  /*0cd0*/  PRMT R11, R11, 0x7710, RZ ;  /* 0x000077100b0b7816 */ /* 0x000fe200000000ff */
[----:B------:R-:W-:Y:S01]  /*0ce0*/  IMAD R216, R5, 0x360, R6 ;  /* 0x0000036005d87824 */ /* 0x000fe200078e0206 */
[----:B------:R-:W-:Y:S01]  /*0cf0*/  PRMT R17, R30, 0x9910, RZ ;  /* 0x000099101e117816 */ /* 0x000fe200000000ff */
[----:B------:R-:W-:Y:S01]  /*0d00*/  IMAD.IADD R20, R20, 0x1, R9 ;  /* 0x0000000114147824 */ /* 0x000fe200078e0209 */
[----:B------:R-:W-:Y:S01]  /*0d10*/  SHF.R.U32.HI R32, RZ, 0x13, R34 ;  /* 0x00000013ff207819 */ /* 0x000fe20000011622 */
[----:B------:R-:W-:Y:S01]  /*0d20*/  IMAD.IADD R26, R26, 0x1, R11 ;  /* 0x000000011a1a7824 */ /* 0x000fe200078e020b */
[----:B------:R-:W-:Y:S01]  /*0d30*/  IADD3 R4, PT, PT, R197, R30, RZ ;  /* 0x0000001ec5047210 */ /* 0x000fe20007ffe0ff */
[----:B------:R-:W-:Y:S01]  /*0d40*/  IMAD R9, R15, 0x30, RZ ;  /* 0x000000300f097824 */ /* 0x000fe200078e02ff */
[----:B------:R-:W-:Y:S01]  /*0d50*/  PRMT R19, R32, 0x9910, RZ ;  /* 0x0000991020137816 */ /* 0x000fe200000000ff */
[----:B------:R-:W-:Y:S01]  /*0d60*/  IMAD R11, R17, 0x30, RZ ;  /* 0x00000030110b7824 */ /* 0x000fe200078e02ff */
[----:B------:R-:W-:Y:S01]  /*0d70*/  SHF.R.U32.HI R117, RZ, 0x4, R99 ;  /* 0x00000004ff757819 */ /* 0x000fe20000011663 */
[----:B------:R-:W-:Y:S01]  /*0d80*/  IMAD.MOV R9, RZ, RZ, -R9 ;  /* 0x000000ffff097224 */ /* 0x000fe200078e0a09 */
[----:B------:R-:W-:Y:S01]  /*0d90*/  SHF.R.U32.HI R120, RZ, 0x4, R102 ;  /* 0x00000004ff787819 */ /* 0x000fe20000011666 */
[----:B------:R-:W-:Y:S01]  /*0da0*/  IMAD R15, R19, 0x30, RZ ;  /* 0x00000030130f7824 */ /* 0x000fe200078e02ff */
[----:B------:R-:W-:Y:S01]  /*0db0*/  IADD3 R11, PT, PT, RZ, -R11, RZ ;  /* 0x8000000bff0b7210 */ /* 0x000fe20007ffe0ff */
[--C-:B------:R-:W-:Y:S01]  /*0dc0*/  IMAD R5, R30, 0x360, R6.reuse ;  /* 0x000003601e057824 */ /* 0x100fe200078e0206 */
[----:B------:R-:W-:Y:S01]  /*0dd0*/  PRMT R9, R9, 0x7710, RZ ;  /* 0x0000771009097816 */ /* 0x000fe200000000ff */
[----:B------:R-:W-:Y:S01]  /*0de0*/  IMAD R210, R23, 0x360, R6 ;  /* 0x0000036017d27824 */ /* 0x000fe200078e0206 */
[----:B------:R-:W-:Y:S01]  /*0df0*/  PRMT R30, R11, 0x7710, RZ ;  /* 0x000077100b1e7816 */ /* 0x000fe200000000ff */
[----:B------:R-:W-:Y:S01]  /*0e00*/  IMAD.MOV R15, RZ, RZ, -R15 ;  /* 0x000000ffff0f7224 */ /* 0x000fe200078e0a0f */
[----:B------:R-:W-:Y:S01]  /*0e10*/  PRMT R11, R14, 0x9910, RZ ;  /* 0x000099100e0b7816 */ /* 0x000fe200000000ff */
[----:B------:R-:W0:Y:S01]  /*0e20*/  S2R R23, SR_CTAID.Y ;  /* 0x0000000000177919 */ /* 0x000e220000002600 */
[----:B------:R-:W-:Y:S01]  /*0e30*/  IMAD.IADD R216, R216, 0x1, R7 ;  /* 0x00000001d8d87824 */ /* 0x000fe200078e0207 */
[----:B------:R-:W-:Y:S01]  /*0e40*/  MOV R7, R10 ;  /* 0x0000000a00077202 */ /* 0x000fe20000000f00 */
[----:B------:R-:W-:Y:S01]  /*0e50*/  IMAD.IADD R28, R28, 0x1, R9 ;  /* 0x000000011c1c7824 */ /* 0x000fe200078e0209 */
[----:B------:R-:W-:Y:S01]  /*0e60*/  PRMT R9, R15, 0x7710, RZ ;  /* 0x000077100f097816 */ /* 0x000fe200000000ff */
[----:B------:R-:W-:Y:S01]  /*0e70*/  IMAD R11, R11, 0x9, RZ ;  /* 0x000000090b0b7824 */ /* 0x000fe200078e02ff */
[----:B------:R-:W-:Y:S01]  /*0e80*/  PRMT R10, R12, 0x9910, RZ ;  /* 0x000099100c0a7816 */ /* 0x000fe200000000ff */
[----:B------:R-:W-:Y:S01]  /*0e90*/  IMAD R7, R7, 0x9, RZ ;  /* 0x0000000907077824 */ /* 0x000fe200078e02ff */
[----:B------:R-:W-:Y:S01]  /*0ea0*/  PRMT R12, R28, 0x9910, RZ ;  /* 0x000099101c0c7816 */ /* 0x000fe200000000ff */
[----:B------:R-:W-:Y:S01]  /*0eb0*/  IMAD.IADD R110, R110, 0x1, R9 ;  /* 0x000000016e6e7824 */ /* 0x000fe200078e0209 */
[----:B------:R-:W-:Y:S01]  /*0ec0*/  LOP3.LUT R11, R11, 0xffff, RZ, 0xc0, !PT ;  /* 0x0000ffff0b0b7812 */ /* 0x000fe200078ec0ff */
[----:B------:R-:W-:Y:S01]  /*0ed0*/  IMAD.IADD R215, R215, 0x1, R8 ;  /* 0x00000001d7d77824 */ /* 0x000fe200078e0208 */
[----:B------:R-:W-:Y:S01]  /*0ee0*/  PRMT R9, R16, 0x9910, RZ ;  /* 0x0000991010097816 */ /* 0x000fe200000000ff */
[----:B------:R-:W-:Y:S01]  /*0ef0*/  IMAD R10, R10, 0x9, RZ ;  /* 0x000000090a0a7824 */ /* 0x000fe200078e02ff */
[----:B------:R-:W-:Y:S01]  /*0f00*/  PRMT R8, R13, 0x9910, RZ ;  /* 0x000099100d087816 */ /* 0x000fe200000000ff */
[----:B------:R-:W-:Y:S01]  /*0f10*/  IMAD.IADD R210, R210, 0x1, R11 ;  /* 0x00000001d2d27824 */ /* 0x000fe200078e020b */
[----:B------:R-:W-:Y:S01]  /*0f20*/  LOP3.LUT R7, R7, 0xffff, RZ, 0xc0, !PT ;  /* 0x0000ffff07077812 */ /* 0x000fe200078ec0ff */
[--C-:B------:R-:W-:Y:S01]  /*0f30*/  IMAD R209, R25, 0x360, R6.reuse ;  /* 0x0000036019d17824 */ /* 0x100fe200078e0206 */
[----:B------:R-:W-:Y:S01]  /*0f40*/  PRMT R11, R26, 0x9910, RZ ;  /* 0x000099101a0b7816 */ /* 0x000fe200000000ff */
[----:B------:R-:W-:Y:S01]  /*0f50*/  IMAD R9, R9, 0x9, RZ ;  /* 0x0000000909097824 */ /* 0x000fe200078e02ff */
[----:B------:R-:W-:Y:S01]  /*0f60*/  LOP3.LUT R10, R10, 0xffff, RZ, 0xc0, !PT ;  /* 0x0000ffff0a0a7812 */ /* 0x000fe200078ec0ff */
[C---:B------:R-:W-:Y:S01]  /*0f70*/  VIADD R28, R24.reuse, 0x10 ;  /* 0x00000010181c7836 */ /* 0x040fe20000000000 */
[----:B------:R-:W-:Y:S01]  /*0f80*/  SHF.R.U32.HI R77, RZ, 0x4, R45 ;  /* 0x00000004ff4d7819 */ /* 0x000fe2000001162d */
[C---:B------:R-:W-:Y:S01]  /*0f90*/  VIADD R34, R24.reuse, 0x13 ;  /* 0x0000001318227836 */ /* 0x040fe20000000000 */
[----:B------:R-:W-:Y:S01]  /*0fa0*/  LOP3.LUT R9, R9, 0xffff, RZ, 0xc0, !PT ;  /* 0x0000ffff09097812 */ /* 0x000fe200078ec0ff */
[----:B------:R-:W-:Y:S01]  /*0fb0*/  IMAD R207, R29, 0x360, R6 ;  /* 0x000003601dcf7824 */ /* 0x000fe200078e0206 */
[----:B------:R-:W-:Y:S01]  /*0fc0*/  SHF.R.U32.HI R58, RZ, 0x4, R28 ;  /* 0x00000004ff3a7819 */ /* 0x000fe2000001161c */
[----:B------:R-:W-:Y:S01]  /*0fd0*/  IMAD R25, R21, 0x7, RZ ;  /* 0x0000000715197824 */ /* 0x000fe200078e02ff */
[----:B------:R-:W-:Y:S01]  /*0fe0*/  SHF.R.U32.HI R64, RZ, 0x4, R34 ;  /* 0x00000004ff407819 */ /* 0x000fe20000011622 */
[----:B------:R-:W-:Y:S01]  /*0ff0*/  VIADD R26, R24, 0x8 ;  /* 0x00000008181a7836 */ /* 0x000fe20000000000 */
[----:B------:R-:W-:Y:S01]  /*1000*/  SHF.R.U32.HI R115, RZ, 0x4, R97 ;  /* 0x00000004ff737819 */ /* 0x000fe20000011661 */
[----:B------:R-:W-:Y:S01]  /*1010*/  IMAD R208, R27, 0x360, R6 ;  /* 0x000003601bd07824 */ /* 0x000fe200078e0206 */
[----:B------:R-:W-:Y:S01]  /*1020*/  SHF.R.U32.HI R99, RZ, 0x4, R35 ;  /* 0x00000004ff637819 */ /* 0x000fe20000011623 */
[----:B------:R-:W-:Y:S01]  /*1030*/  IMAD R8, R8, 0x9, RZ ;  /* 0x0000000908087824 */ /* 0x000fe200078e02ff */
[----:B------:R-:W-:Y:S01]  /*1040*/  SHF.R.U32.HI R57, RZ, 0x4, R26 ;  /* 0x00000004ff397819 */ /* 0x000fe2000001161a */
[----:B------:R-:W-:Y:S01]  /*1050*/  IMAD.IADD R214, R214, 0x1, R7 ;  /* 0x00000001d6d67824 */ /* 0x000fe200078e0207 */
[----:B------:R-:W-:Y:S01]  /*1060*/  PRMT R7, R18, 0x9910, RZ ;  /* 0x0000991012077816 */ /* 0x000fe200000000ff */
[----:B------:R-:W-:Y:S01]  /*1070*/  VIADD R29, R24, 0x3 ;  /* 0x00000003181d7836 */ /* 0x000fe20000000000 */
[----:B------:R-:W-:Y:S01]  /*1080*/  LOP3.LUT R49, R35, 0xf, RZ, 0xc0, !PT ;  /* 0x0000000f23317812 */ /* 0x000fe200078ec0ff */
[----:B------:R-:W-:Y:S01]  /*1090*/  IMAD.IADD R111, R111, 0x1, R30 ;  /* 0x000000016f6f7824 */ /* 0x000fe200078e021e */
[----:B------:R-:W-:Y:S01]  /*10a0*/  LOP3.LUT R28, R56, 0xf, R35, 0xf8, !PT ;  /* 0x0000000f381c7812 */ /* 0x000fe200078ef823 */
[C---:B------:R-:W-:Y:S01]  /*10b0*/  VIADD R27, R24.reuse, 0x2 ;  /* 0x00000002181b7836 */ /* 0x040fe20000000000 */
[--C-:B------:R-:W-:Y:S01]  /*10c0*/  SHF.R.U32.HI R102, RZ, 0x4, R59.reuse ;  /* 0x00000004ff667819 */ /* 0x100fe2000001163b */
[--C-:B------:R-:W-:Y:S01]  /*10d0*/  IMAD R206, R31, 0x360, R6.reuse ;  /* 0x000003601fce7824 */ /* 0x100fe200078e0206 */
[C---:B------:R-:W-:Y:S01]  /*10e0*/  IADD3 R31, PT, PT, R24.reuse, 0x4, RZ ;  /* 0x00000004181f7810 */ /* 0x040fe20007ffe0ff */
[C---:B------:R-:W-:Y:S01]  /*10f0*/  VIADD R30, R24.reuse, 0x11 ;  /* 0x00000011181e7836 */ /* 0x040fe20000000000 */
[----:B------:R-:W-:Y:S01]  /*1100*/  LOP3.LUT R61, R59, 0xf, RZ, 0xc0, !PT ;  /* 0x0000000f3b3d7812 */ /* 0x000fe200078ec0ff */
[----:B------:R-:W-:Y:S01]  /*1110*/  IMAD R205, R33, 0x360, R6 ;  /* 0x0000036021cd7824 */ /* 0x000fe200078e0206 */
[----:B------:R-:W-:Y:S01]  /*1120*/  LOP3.LUT R33, R25, 0xf, RZ, 0xc0, !PT ;  /* 0x0000000f19217812 */ /* 0x000fe200078ec0ff */
[----:B------:R-:W-:Y:S01]  /*1130*/  VIADD R40, R24, 0x16 ;  /* 0x0000001618287836 */ /* 0x000fe20000000000 */
[----:B------:R-:W-:Y:S01]  /*1140*/  LOP3.LUT R34, R56, 0xf, R59, 0xf8, !PT ;  /* 0x0000000f38227812 */ /* 0x000fe200078ef83b */
[----:B------:R-:W-:Y:S01]  /*1150*/  VIADD R53, R24, 0x7 ;  /* 0x0000000718357836 */ /* 0x000fe20000000000 */
[----:B------:R-:W-:Y:S01]  /*1160*/  LOP3.LUT R8, R8, 0xffff, RZ, 0xc0, !PT ;  /* 0x0000ffff08087812 */ /* 0x000fe200078ec0ff */
[C---:B------:R-:W-:Y:S01]  /*1170*/  VIADD R69, R24.reuse, 0xd ;  /* 0x0000000d18457836 */ /* 0x040fe20000000000 */
[----:B------:R-:W-:Y:S01]  /*1180*/  SHF.R.U32.HI R66, RZ, 0x4, R36 ;  /* 0x00000004ff427819 */ /* 0x000fe20000011624 */
[C---:B------:R-:W-:Y:S01]  /*1190*/  VIADD R41, R24.reuse, 0x17 ;  /* 0x0000001718297836 */ /* 0x040fe20000000000 */
[----:B------:R-:W-:Y:S01]  /*11a0*/  SHF.R.U32.HI R75, RZ, 0x4, R43 ;  /* 0x00000004ff4b7819 */ /* 0x000fe2000001162b */
[----:B------:R-:W-:Y:S01]  /*11b0*/  VIADD R71, R24, 0xe ;  /* 0x0000000e18477836 */ /* 0x000fe20000000000 */
[----:B------:R-:W-:Y:S01]  /*11c0*/  SHF.R.U32.HI R83, RZ, 0x4, R51 ;  /* 0x00000004ff537819 */ /* 0x000fe20000011633 */
[----:B------:R-:W-:Y:S01]  /*11d0*/  IMAD.IADD R197, R197, 0x1, R32 ;  /* 0x00000001c5c57824 */ /* 0x000fe200078e0220 */
[----:B------:R-:W-:Y:S01]  /*11e0*/  SHF.R.U32.HI R118, RZ, 0x4, R100 ;  /* 0x00000004ff767819 */ /* 0x000fe20000011664 */
[----:B------:R-:W-:Y:S01]  /*11f0*/  IMAD R6, R32, 0x360, R6 ;  /* 0x0000036020067824 */ /* 0x000fe200078e0206 */
[--C-:B------:R-:W-:Y:S01]  /*1200*/  SHF.R.U32.HI R97, RZ, 0x4, R29.reuse ;  /* 0x00000004ff617819 */ /* 0x100fe2000001161d */
[C---:B------:R-:W-:Y:S01]  /*1210*/  VIADD R42, R24.reuse, 0x18 ;  /* 0x00000018182a7836 */ /* 0x040fe20000000000 */
[----:B------:R-:W-:Y:S01]  /*1220*/  LOP3.LUT R45, R29, 0xf, RZ, 0xc0, !PT ;  /* 0x0000000f1d2d7812 */ /* 0x000fe200078ec0ff */
[----:B------:R-:W-:Y:S01]  /*1230*/  VIADD R95, R24, 0x2e ;  /* 0x0000002e185f7836 */ /* 0x000fe20000000000 */
[----:B------:R-:W-:Y:S01]  /*1240*/  LOP3.LUT R26, R56, 0xf, R29, 0xf8, !PT ;  /* 0x0000000f381a7812 */ /* 0x000fe200078ef81d */
[C---:B------:R-:W-:Y:S01]  /*1250*/  VIADD R96, R24.reuse, 0x2f ;  /* 0x0000002f18607836 */ /* 0x040fe20000000000 */
[--C-:B------:R-:W-:Y:S01]  /*1260*/  SHF.R.U32.HI R103, RZ, 0x4, R63.reuse ;  /* 0x00000004ff677819 */ /* 0x100fe2000001163f */
[C---:B------:R-:W-:Y:S01]  /*1270*/  VIADD R25, R24.reuse, 0x1 ;  /* 0x0000000118197836 */ /* 0x040fe20000000000 */
[----:B------:R-:W-:Y:S01]  /*1280*/  LOP3.LUT R59, R63, 0xf, RZ, 0xc0, !PT ;  /* 0x0000000f3f3b7812 */ /* 0x000fe200078ec0ff */
[----:B------:R-:W-:Y:S01]  /*1290*/  VIADD R73, R24, 0xf ;  /* 0x0000000f18497836 */ /* 0x000fe20000000000 */
[----:B------:R-:W-:Y:S01]  /*12a0*/  LOP3.LUT R35, R56, 0xf, R63, 0xf8, !PT ;  /* 0x0000000f38237812 */ /* 0x000fe200078ef83f */
[----:B------:R-:W-:Y:S01]  /*12b0*/  IMAD R7, R7, 0x9, RZ ;  /* 0x0000000907077824 */ /* 0x000fe200078e02ff */
[----:B------:R-:W-:Y:S01]  /*12c0*/  SHF.R.U32.HI R79, RZ, 0x4, R47 ;  /* 0x00000004ff4f7819 */ /* 0x000fe2000001162f */
[C---:B------:R-:W-:Y:S01]  /*12d0*/  VIADD R32, R24.reuse, 0x12 ;  /* 0x0000001218207836 */ /* 0x040fe20000000000 */
[----:B------:R-:W-:Y:S01]  /*12e0*/  LOP3.LUT R43, R27, 0xf, RZ, 0xc0, !PT ;  /* 0x0000000f1b2b7812 */ /* 0x000fe200078ec0ff */
[C---:B------:R-:W-:Y:S01]  /*12f0*/  VIADD R44, R24.reuse, 0x1a ;  /* 0x0000001a182c7836 */ /* 0x040fe20000000000 */
[--C-:B------:R-:W-:Y:S01]  /*1300*/  SHF.R.U32.HI R100, RZ, 0x4, R37.reuse ;  /* 0x00000004ff647819 */ /* 0x100fe20000011625 */
[C---:B------:R-:W-:Y:S01]  /*1310*/  VIADD R48, R24.reuse, 0x1e ;  /* 0x0000001e18307836 */ /* 0x040fe20000000000 */
[----:B------:R-:W-:Y:S01]  /*1320*/  LOP3.LUT R51, R37, 0xf, RZ, 0xc0, !PT ;  /* 0x0000000f25337812 */ /* 0x000fe200078ec0ff */
[----:B------:R-:W-:Y:S01]  /*1330*/  VIADD R98, R24, 0x31 ;  /* 0x0000003118627836 */ /* 0x000fe20000000000 */
[----:B------:R-:W-:Y:S01]  /*1340*/  LOP3.LUT R29, R56, 0xf, R37, 0xf8, !PT ;  /* 0x0000000f381d7812 */ /* 0x000fe200078ef825 */
[----:B------:R-:W-:Y:S01]  /*1350*/  IMAD.IADD R211, R211, 0x1, R10 ;  /* 0x00000001d3d37824 */ /* 0x000fe200078e020a */
[--C-:B------:R-:W-:Y:S01]  /*1360*/  SHF.R.U32.HI R104, RZ, 0x4, R65.reuse ;  /* 0x00000004ff687819 */ /* 0x100fe20000011641 */
[C---:B------:R-:W-:Y:S01]  /*1370*/  VIADD R50, R24.reuse, 0x21 ;  /* 0x0000002118327836 */ /* 0x040fe20000000000 */
[----:B------:R-:W-:Y:S01]  /*1380*/  LOP3.LUT R63, R65, 0xf, RZ, 0xc0, !PT ;  /* 0x0000000f413f7812 */ /* 0x000fe200078ec0ff */
[----:B------:R-:W-:Y:S01]  /*1390*/  VIADD R52, R24, 0x23 ;  /* 0x0000002318347836 */ /* 0x000fe20000000000 */
[----:B------:R-:W-:Y:S01]  /*13a0*/  LOP3.LUT R36, R56, 0xf, R65, 0xf8, !PT ;  /* 0x0000000f38247812 */ /* 0x000fe200078ef841 */
[----:B------:R-:W-:Y:S01]  /*13b0*/  VIADD R88, R24, 0x27 ;  /* 0x0000002718587836 */ /* 0x000fe20000000000 */
[----:B------:R-:W-:Y:S01]  /*13c0*/  SHF.R.U32.HI R60, RZ, 0x4, R30 ;  /* 0x00000004ff3c7819 */ /* 0x000fe2000001161e */
[----:B------:R-:W-:Y:S01]  /*13d0*/  IMAD.IADD R212, R212, 0x1, R9 ;  /* 0x00000001d4d47824 */ /* 0x000fe200078e0209 */
[----:B------:R-:W-:Y:S01]  /*13e0*/  SHF.R.U32.HI R68, RZ, 0x4, R38 ;  /* 0x00000004ff447819 */ /* 0x000fe20000011626 */
[C---:B------:R-:W-:Y:S01]  /*13f0*/  VIADD R89, R24.reuse, 0x28 ;  /* 0x0000002818597836 */ /* 0x040fe20000000000 */
[----:B------:R-:W-:Y:S01]  /*1400*/  SHF.R.U32.HI R86, RZ, 0x4, R55 ;  /* 0x00000004ff567819 */ /* 0x000fe20000011637 */
[----:B------:R-:W-:Y:S01]  /*1410*/  IMAD.IADD R213, R213, 0x1, R8 ;  /* 0x00000001d5d57824 */ /* 0x000fe200078e0208 */
        /* <DEDUP_REMOVED lines=8> */
[----:B------:R-:W-:-:S02]  /*14a0*/  LOP3.LUT R37, R56, 0xf, R67, 0xf8, !PT ;  /* 0x0000000f38257812 */ /* 0x000fc400078ef843 */
[----:B------:R-:W-:Y:S02]  /*14b0*/  CS2R R14, SRZ ;  /* 0x00000000000e7805 */ /* 0x000fe4000001ff00 */
[----:B------:R-:W-:Y:S02]  /*14c0*/  PRMT R10, R20, 0x9910, RZ ;  /* 0x00009910140a7816 */ /* 0x000fe400000000ff */
[----:B------:R-:W-:Y:S02]  /*14d0*/  CS2R R16, SRZ ;  /* 0x0000000000107805 */ /* 0x000fe4000001ff00 */
[----:B------:R-:W-:Y:S02]  /*14e0*/  SHF.R.U32.HI R70, RZ, 0x4, R40 ;  /* 0x00000004ff467819 */ /* 0x000fe40000011628 */
[----:B------:R-:W-:Y:S02]  /*14f0*/  CS2R R18, SRZ ;  /* 0x0000000000127805 */ /* 0x000fe4000001ff00 */
[----:B------:R-:W-:Y:S01]  /*1500*/  SHF.R.U32.HI R101, RZ, 0x4, R53 ;  /* 0x00000004ff657819 */ /* 0x000fe20000011635 */
[----:B------:R-:W-:Y:S01]  /*1510*/  IMAD R10, R10, 0x9, RZ ;  /* 0x000000090a0a7824 */ /* 0x000fe200078e02ff */
[----:B------:R-:W-:-:S02]  /*1520*/  LOP3.LUT R55, R53, 0xf, RZ, 0xc0, !PT ;  /* 0x0000000f35377812 */ /* 0x000fc400078ec0ff */
[----:B------:R-:W-:Y:S02]  /*1530*/  CS2R R20, SRZ ;  /* 0x0000000000147805 */ /* 0x000fe4000001ff00 */
[----:B------:R-:W-:Y:S01]  /*1540*/  LOP3.LUT R30, R56, 0xf, R53, 0xf8, !PT ;  /* 0x0000000f381e7812 */ /* 0x000fe200078ef835 */
[----:B------:R-:W-:Y:S01]  /*1550*/  VIADD R198, R198, 0x1200 ;  /* 0x00001200c6c67836 */ /* 0x000fe20000000000 */
[--C-:B------:R-:W-:Y:S02]  /*1560*/  SHF.R.U32.HI R106, RZ, 0x4, R69.reuse ;  /* 0x00000004ff6a7819 */ /* 0x100fe40000011645 */
[----:B------:R-:W-:Y:S02]  /*1570*/  LOP3.LUT R67, R69, 0xf, RZ, 0xc0, !PT ;  /* 0x0000000f45437812 */ /* 0x000fe400078ec0ff */
[----:B------:R-:W-:Y:S02]  /*1580*/  LOP3.LUT R38, R56, 0xf, R69, 0xf8, !PT ;  /* 0x0000000f38267812 */ /* 0x000fe400078ef845 */
[----:B------:R-:W-:Y:S01]  /*1590*/  PRMT R9, R22, 0x9910, RZ ;  /* 0x0000991016097816 */ /* 0x000fe200000000ff */
[----:B------:R-:W-:Y:S01]  /*15a0*/  IMAD.MOV.U32 R22, RZ, RZ, RZ ;  /* 0x000000ffff167224 */ /* 0x000fe200078e00ff */
[----:B------:R-:W-:-:S02]  /*15b0*/  IADD3 R46, PT, PT, R24, 0x1c, RZ ;  /* 0x0000001c182e7810 */ /* 0x000fc40007ffe0ff */
[----:B------:R-:W-:Y:S01]  /*15c0*/  SHF.R.U32.HI R72, RZ, 0x4, R41 ;  /* 0x00000004ff487819 */ /* 0x000fe20000011629 */
[----:B------:R-:W-:Y:S01]  /*15d0*/  IMAD R9, R9, 0x9, RZ ;  /* 0x0000000909097824 */ /* 0x000fe200078e02ff */
[----:B------:R-:W-:Y:S02]  /*15e0*/  LOP3.LUT R53, R33, 0x8, RZ, 0x3c, !PT ;  /* 0x0000000821357812 */ /* 0x000fe400078e3cff */
[--C-:B------:R-:W-:Y:S02]  /*15f0*/  SHF.R.U32.HI R107, RZ, 0x4, R71.reuse ;  /* 0x00000004ff6b7819 */ /* 0x100fe40000011647 */
[----:B------:R-:W-:Y:S02]  /*1600*/  LOP3.LUT R69, R71, 0xf, RZ, 0xc0, !PT ;  /* 0x0000000f47457812 */ /* 0x000fe400078ec0ff */
[----:B------:R-:W-:Y:S02]  /*1610*/  LOP3.LUT R40, R56, 0xf, R71, 0xf8, !PT ;  /* 0x0000000f38287812 */ /* 0x000fe400078ef847 */
[----:B------:R-:W-:-:S02]  /*1620*/  IADD3 R54, PT, PT, R24, 0x24, RZ ;  /* 0x0000002418367810 */ /* 0x000fc40007ffe0ff */
[----:B------:R-:W-:Y:S02]  /*1630*/  IADD3 R92, PT, PT, R24, 0x2b, RZ ;  /* 0x0000002b185c7810 */ /* 0x000fe40007ffe0ff */
[----:B------:R-:W-:Y:S02]  /*1640*/  SHF.R.U32.HI R39, RZ, 0x4, R24 ;  /* 0x00000004ff277819 */ /* 0x000fe40000011618 */
[----:B------:R-:W-:Y:S01]  /*1650*/  SHF.R.U32.HI R74, RZ, 0x4, R42 ;  /* 0x00000004ff4a7819 */ /* 0x000fe2000001162a */
[----:B------:R-:W-:Y:S01]  /*1660*/  IMAD.IADD R42, R56, 0x1, R43 ;  /* 0x00000001382a7824 */ /* 0x000fe200078e022b */
[----:B------:R-:W-:Y:S02]  /*1670*/  SHF.R.U32.HI R109, RZ, 0x4, R95 ;  /* 0x00000004ff6d7819 */ /* 0x000fe4000001165f */
[----:B------:R-:W-:Y:S02]  /*1680*/  SHF.R.U32.HI R113, RZ, 0x4, R96 ;  /* 0x00000004ff717819 */ /* 0x000fe40000011660 */
[----:B------:R-:W-:-:S02]  /*1690*/  LOP3.LUT R41, R25, 0xf, RZ, 0xc0, !PT ;  /* 0x0000000f19297812 */ /* 0x000fc400078ec0ff */
[----:B------:R-:W-:Y:S02]  /*16a0*/  LOP3.LUT R71, R73, 0xf, RZ, 0xc0, !PT ;  /* 0x0000000f49477812 */ /* 0x000fe400078ec0ff */
[----:B------:R-:W-:Y:S01]  /*16b0*/  LOP3.LUT R8, R7, 0xffff, RZ, 0xc0, !PT ;  /* 0x0000ffff07087812 */ /* 0x000fe200078ec0ff */
[----:B------:R-:W-:Y:S01]  /*16c0*/  IMAD R7, R11, 0x9, RZ ;  /* 0x000000090b077824 */ /* 0x000fe200078e02ff */
[----:B------:R-:W-:Y:S01]  /*16d0*/  SHF.R.U32.HI R62, RZ, 0x4, R32 ;  /* 0x00000004ff3e7819 */ /* 0x000fe20000011620 */
[----:B------:R-:W-:Y:S01]  /*16e0*/  IMAD R11, R12, 0x9, RZ ;  /* 0x000000090c0b7824 */ /* 0x000fe200078e02ff */
[----:B------:R-:W-:Y:S01]  /*16f0*/  SHF.R.U32.HI R76, RZ, 0x4, R44 ;  /* 0x00000004ff4c7819 */ /* 0x000fe2000001162c */
[C---:B------:R-:W-:Y:S01]  /*1700*/  IMAD.IADD R44, R56.reuse, 0x1, R47 ;  /* 0x00000001382c7824 */ /* 0x040fe200078e022f */
[----:B------:R-:W-:Y:S01]  /*1710*/  SHF.R.U32.HI R80, RZ, 0x4, R48 ;  /* 0x00000004ff507819 */ /* 0x000fe20000011630 */
[C---:B------:R-:W-:Y:S01]  /*1720*/  IMAD.IADD R47, R56.reuse, 0x1, R55 ;  /* 0x00000001382f7824 */ /* 0x040fe200078e0237 */
[----:B------:R-:W-:Y:S01]  /*1730*/  SHF.R.U32.HI R116, RZ, 0x4, R98 ;  /* 0x00000004ff747819 */ /* 0x000fe20000011662 */
[C---:B------:R-:W-:Y:S01]  /*1740*/  IMAD.IADD R32, R56.reuse, 0x1, R33 ;  /* 0x0000000138207824 */ /* 0x040fe200078e0221 */
[----:B------:R-:W-:Y:S01]  /*1750*/  SHF.R.U32.HI R95, RZ, 0x4, R25 ;  /* 0x00000004ff5f7819 */ /* 0x000fe20000011619 */
[C---:B------:R-:W-:Y:S01]  /*1760*/  IMAD.IADD R48, R56.reuse, 0x1, R53 ;  /* 0x0000000138307824 */ /* 0x040fe200078e0235 */
[C---:B------:R-:W-:Y:S01]  /*1770*/  LOP3.LUT R24, R56.reuse, 0xf, R25, 0xf8, !PT ;  /* 0x0000000f38187812 */ /* 0x040fe200078ef819 */
[C---:B------:R-:W-:Y:S01]  /*1780*/  IMAD.IADD R41, R56.reuse, 0x1, R41 ;  /* 0x0000000138297824 */ /* 0x040fe200078e0229 */
[----:B------:R-:W-:Y:S01]  /*1790*/  SHF.R.U32.HI R96, RZ, 0x4, R27 ;  /* 0x00000004ff607819 */ /* 0x000fe2000001161b */
[C---:B------:R-:W-:Y:S01]  /*17a0*/  IMAD.IADD R53, R56.reuse, 0x1, R67 ;  /* 0x0000000138357824 */ /* 0x040fe200078e0243 */
[----:B------:R-:W-:Y:S01]  /*17b0*/  SHF.R.U32.HI R82, RZ, 0x4, R50 ;  /* 0x00000004ff527819 */ /* 0x000fe20000011632 */
[C---:B------:R-:W-:Y:S01]  /*17c0*/  IMAD.IADD R50, R56.reuse, 0x1, R59 ;  /* 0x0000000138327824 */ /* 0x040fe200078e023b */
[----:B------:R-:W-:Y:S01]  /*17d0*/  SHF.R.U32.HI R84, RZ, 0x4, R52 ;  /* 0x00000004ff547819 */ /* 0x000fe20000011634 */
[C---:B------:R-:W-:Y:S01]  /*17e0*/  IMAD.IADD R52, R56.reuse, 0x1, R65 ;  /* 0x0000000138347824 */ /* 0x040fe200078e0241 */
[----:B------:R-:W-:Y:S01]  /*17f0*/  SHF.R.U32.HI R88, RZ, 0x4, R88 ;  /* 0x00000004ff587819 */ /* 0x000fe20000011658 */
[----:B------:R-:W-:Y:S01]  /*1800*/  IMAD.IADD R209, R209, 0x1, R8 ;  /* 0x00000001d1d17824 */ /* 0x000fe200078e0208 */
[----:B------:R-:W-:-:S02]  /*1810*/  LOP3.LUT R25, R56, 0xf, R27, 0xf8, !PT ;  /* 0x0000000f38197812 */ /* 0x000fc400078ef81b */
[----:B------:R-:W-:Y:S02]  /*1820*/  CS2R R12, SRZ ;  /* 0x00000000000c7805 */ /* 0x000fe4000001ff00 */
[----:B------:R-:W-:Y:S02]  /*1830*/  SHF.R.U32.HI R98, RZ, 0x4, R31 ;  /* 0x00000004ff627819 */ /* 0x000fe4000001161f */
[C---:B------:R-:W-:Y:S01]  /*1840*/  IADD3 R43, PT, PT, R56.reuse, R45, RZ ;  /* 0x0000002d382b7210 */ /* 0x040fe20007ffe0ff */
[C---:B------:R-:W-:Y:S01]  /*1850*/  IMAD.IADD R45, R56.reuse, 0x1, R49 ;  /* 0x00000001382d7824 */ /* 0x040fe200078e0231 */
[----:B------:R-:W-:Y:S01]  /*1860*/  SHF.R.U32.HI R78, RZ, 0x4, R46 ;  /* 0x00000004ff4e7819 */ /* 0x000fe2000001162e */
[C---:B------:R-:W-:Y:S01]  /*1870*/  IMAD.IADD R46, R56.reuse, 0x1, R51 ;  /* 0x00000001382e7824 */ /* 0x040fe200078e0233 */
[C---:B------:R-:W-:Y:S01]  /*1880*/  LOP3.LUT R27, R56.reuse, 0xf, R31, 0xf8, !PT ;  /* 0x0000000f381b7812 */ /* 0x040fe200078ef81f */
[----:B------:R-:W-:Y:S01]  /*1890*/  IMAD.IADD R51, R56, 0x1, R63 ;  /* 0x0000000138337824 */ /* 0x000fe200078e023f */
[----:B0-----:R-:W-:-:S02]  /*18a0*/  SHF.L.U32 R23, R23, 0x2, RZ ;  /* 0x0000000217177819 */ /* 0x001fc400000006ff */
[----:B------:R-:W-:Y:S01]  /*18b0*/  SHF.R.U32.HI R85, RZ, 0x4, R54 ;  /* 0x00000004ff557819 */ /* 0x000fe20000011636 */
[C---:B------:R-:W-:Y:S01]  /*18c0*/  IMAD.IADD R54, R56.reuse, 0x1, R69 ;  /* 0x0000000138367824 */ /* 0x040fe200078e0245 */
[----:B------:R-:W-:Y:S02]  /*18d0*/  SHF.R.U32.HI R89, RZ, 0x4, R89 ;  /* 0x00000004ff597819 */ /* 0x000fe40000011659 */
[----:B------:R-:W-:Y:S02]  /*18e0*/  LOP3.LUT R31, R33, R56, RZ, 0xfc, !PT ;  /* 0x00000038211f7212 */ /* 0x000fe400078efcff */
[----:B------:R-:W-:Y:S02]  /*18f0*/  LOP3.LUT R39, R39, 0x3, RZ, 0xc0, !PT ;  /* 0x0000000327277812 */ /* 0x000fe400078ec0ff */
[C---:B------:R-:W-:Y:S02]  /*1900*/  IADD3 R49, PT, PT, R56.reuse, R61, RZ ;  /* 0x0000003d38317210 */ /* 0x040fe40007ffe0ff */
[----:B------:R-:W-:-:S02]  /*1910*/  IADD3 R55, PT, PT, R56, R71, RZ ;  /* 0x0000004738377210 */ /* 0x000fc40007ffe0ff */
[----:B------:R-:W-:Y:S02]  /*1920*/  LOP3.LUT R59, R60, 0x3, RZ, 0xc0, !PT ;  /* 0x000000033c3b7812 */ /* 0x000fe400078ec0ff */
[----:B------:R-:W-:Y:S02]  /*1930*/  LOP3.LUT R65, R72, 0x3, RZ, 0xc0, !PT ;  /* 0x0000000348417812 */ /* 0x000fe400078ec0ff */
[----:B------:R-:W-:Y:S02]  /*1940*/  SHF.R.U32.HI R90, RZ, 0x4, R90 ;  /* 0x00000004ff5a7819 */ /* 0x000fe4000001165a */
[----:B------:R-:W-:Y:S02]  /*1950*/  SHF.R.U32.HI R91, RZ, 0x4, R91 ;  /* 0x00000004ff5b7819 */ /* 0x000fe4000001165b */
[----:B------:R-:W-:Y:S02]  /*1960*/  SHF.R.U32.HI R92, RZ, 0x4, R92 ;  /* 0x00000004ff5c7819 */ /* 0x000fe4000001165c */
[----:B------:R-:W-:-:S02]  /*1970*/  SHF.R.U32.HI R93, RZ, 0x4, R93 ;  /* 0x00000004ff5d7819 */ /* 0x000fc4000001165d */
[----:B------:R-:W-:Y:S02]  /*1980*/  SHF.R.U32.HI R94, RZ, 0x4, R94 ;  /* 0x00000004ff5e7819 */ /* 0x000fe4000001165e */
[----:B------:R-:W-:Y:S02]  /*1990*/  LOP3.LUT R33, R56, 0x8, R33, 0xf6, !PT ;  /* 0x0000000838217812 */ /* 0x000fe400078ef621 */
[----:B------:R-:W-:Y:S02]  /*19a0*/  LOP3.LUT R60, R62, 0x3, RZ, 0xc0, !PT ;  /* 0x000000033e3c7812 */ /* 0x000fe400078ec0ff */
[----:B------:R-:W-:Y:S02]  /*19b0*/  LOP3.LUT R61, R64, 0x3, RZ, 0xc0, !PT ;  /* 0x00000003403d7812 */ /* 0x000fe400078ec0ff */
[----:B------:R-:W-:Y:S02]  /*19c0*/  LOP3.LUT R71, R79, 0x3, RZ, 0xc0, !PT ;  /* 0x000000034f477812 */ /* 0x000fe400078ec0ff */
[----:B------:R-:W-:-:S02]  /*19d0*/  LOP3.LUT R72, R80, 0x3, RZ, 0xc0, !PT ;  /* 0x0000000350487812 */ /* 0x000fc400078ec0ff */
[----:B------:R-:W-:Y:S02]  /*19e0*/  LOP3.LUT R95, R95, 0x3, RZ, 0xc0, !PT ;  /* 0x000000035f5f7812 */ /* 0x000fe400078ec0ff */
[----:B------:R-:W-:Y:S02]  /*19f0*/  LOP3.LUT R96, R96, 0x3, RZ, 0xc0, !PT ;  /* 0x0000000360607812 */ /* 0x000fe400078ec0ff */
[--C-:B------:R-:W-:Y:S02]  /*1a00*/  LOP3.LUT R56, R56, 0xf, R73.reuse, 0xf8, !PT ;  /* 0x0000000f38387812 */ /* 0x100fe400078ef849 */
[----:B------:R-:W-:Y:S02]  /*1a10*/  SHF.R.U32.HI R108, RZ, 0x4, R73 ;  /* 0x00000004ff6c7819 */ /* 0x000fe40000011649 */
[----:B------:R-:W-:Y:S02]  /*1a20*/  LOP3.LUT R62, R66, 0x3, RZ, 0xc0, !PT ;  /* 0x00000003423e7812 */ /* 0x000fe400078ec0ff */
[----:B------:R-:W-:-:S02]  /*1a30*/  LOP3.LUT R63, R68, 0x3, RZ, 0xc0, !PT ;  /* 0x00000003443f7812 */ /* 0x000fc400078ec0ff */
[----:B------:R-:W-:Y:S02]  /*1a40*/  LOP3.LUT R64, R70, 0x3, RZ, 0xc0, !PT ;  /* 0x0000000346407812 */ /* 0x000fe400078ec0ff */
[----:B------:R-:W-:Y:S02]  /*1a50*/  LOP3.LUT R79, R87, 0x3, RZ, 0xc0, !PT ;  /* 0x00000003574f7812 */ /* 0x000fe400078ec0ff */
[----:B------:R-:W-:Y:S02]  /*1a60*/  LOP3.LUT R80, R88, 0x3, RZ, 0xc0, !PT ;  /* 0x0000000358507812 */ /* 0x000fe400078ec0ff */
[----:B------:R-:W-:Y:S02]  /*1a70*/  LOP3.LUT R97, R97, 0x3, RZ, 0xc0, !PT ;  /* 0x0000000361617812 */ /* 0x000fe400078ec0ff */
        /* <DEDUP_REMOVED lines=15> */
[----:B------:R-:W-:Y:S01]  /*1b70*/  LOP3.LUT R8, R11, 0xffff, RZ, 0xc0, !PT ;  /* 0x0000ffff0b087812 */ /* 0x000fe200078ec0ff */
[----:B------:R-:W-:Y:S01]  /*1b80*/  IMAD.IADD R207, R207, 0x1, R10 ;  /* 0x00000001cfcf7824 */ /* 0x000fe200078e020a */
[----:B------:R-:W-:Y:S01]  /*1b90*/  LOP3.LUT R74, R82, 0x3, RZ, 0xc0, !PT ;  /* 0x00000003524a7812 */ /* 0x000fe200078ec0ff */
[----:B------:R-:W-:Y:S01]  /*1ba0*/  IMAD.IADD R206, R206, 0x1, R7 ;  /* 0x00000001cece7824 */ /* 0x000fe200078e0207 */
[----:B------:R-:W-:Y:S01]  /*1bb0*/  LOP3.LUT R75, R83, 0x3, RZ, 0xc0, !PT ;  /* 0x00000003534b7812 */ /* 0x000fe200078ec0ff */
[----:B------:R-:W-:Y:S01]  /*1bc0*/  IMAD.IADD R205, R205, 0x1, R8 ;  /* 0x00000001cdcd7824 */ /* 0x000fe200078e0208 */
[----:B------:R-:W-:Y:S01]  /*1bd0*/  LOP3.LUT R76, R84, 0x3, RZ, 0xc0, !PT ;  /* 0x00000003544c7812 */ /* 0x000fe200078ec0ff */
[----:B------:R-:W-:Y:S01]  /*1be0*/  IMAD.MOV.U32 R7, RZ, RZ, RZ ;  /* 0x000000ffff077224 */ /* 0x000fe200078e00ff */
[----:B------:R-:W-:-:S02]  /*1bf0*/  LOP3.LUT R77, R85, 0x3, RZ, 0xc0, !PT ;  /* 0x00000003554d7812 */ /* 0x000fc400078ec0ff */
[----:B------:R-:W-:Y:S02]  /*1c00*/  CS2R R10, SRZ ;  /* 0x00000000000a7805 */ /* 0x000fe4000001ff00 */
[----:B------:R-:W-:Y:S02]  /*1c10*/  LOP3.LUT R78, R86, 0x3, RZ, 0xc0, !PT ;  /* 0x00000003564e7812 */ /* 0x000fe400078ec0ff */
[----:B------:R-:W-:Y:S02]  /*1c20*/  LOP3.LUT R81, R89, 0x3, RZ, 0xc0, !PT ;  /* 0x0000000359517812 */ /* 0x000fe400078ec0ff */
[----:B------:R-:W-:Y:S02]  /*1c30*/  LOP3.LUT R102, R102, 0x3, RZ, 0xc0, !PT ;  /* 0x0000000366667812 */ /* 0x000fe400078ec0ff */
[----:B------:R-:W-:Y:S02]  /*1c40*/  LOP3.LUT R103, R103, 0x3, RZ, 0xc0, !PT ;  /* 0x0000000367677812 */ /* 0x000fe400078ec0ff */
[----:B------:R-:W-:-:S02]  /*1c50*/  LOP3.LUT R104, R104, 0x3, RZ, 0xc0, !PT ;  /* 0x0000000368687812 */ /* 0x000fc400078ec0ff */
[----:B------:R-:W-:Y:S02]  /*1c60*/  LOP3.LUT R201, R114, 0x3, RZ, 0xc0, !PT ;  /* 0x0000000372c97812 */ /* 0x000fe400078ec0ff */
[----:B------:R-:W-:Y:S02]  /*1c70*/  LOP3.LUT R109, R23, 0x3, R114, 0xf8, !PT ;  /* 0x00000003176d7812 */ /* 0x000fe400078ef872 */
[----:B------:R-:W-:Y:S02]  /*1c80*/  LOP3.LUT R113, R39, R23, RZ, 0xfc, !PT ;  /* 0x0000001727717212 */ /* 0x000fe400078efcff */
[----:B------:R-:W-:Y:S02]  /*1c90*/  PLOP3.LUT P5, PT, P5, P6, PT, 0xf8, 0x8f ;  /* 0x00000000008f781c */ /* 0x000fe40002fadf70 */
        /* <DEDUP_REMOVED lines=10> */
[-C--:B------:R-:W-:Y:S02]  /*1d40*/  LOP3.LUT R114, R95, R23.reuse, RZ, 0xfc, !PT ;  /* 0x000000175f727212 */ /* 0x080fe400078efcff */
[----:B------:R-:W-:Y:S02]  /*1d50*/  LOP3.LUT R113, R96, R23, RZ, 0xfc, !PT ;  /* 0x0000001760717212 */ /* 0x000fe400078efcff */
[----:B------:R-:W-:Y:S02]  /*1d60*/  PRMT R200, R111, 0x9910, RZ ;  /* 0x000099106fc87816 */ /* 0x000fe400000000ff */
[----:B------:R-:W-:-:S02]  /*1d70*/  PRMT R199, R110, 0x9910, RZ ;  /* 0x000099106ec77816 */ /* 0x000fc400000000ff */
[----:B------:R-:W-:Y:S01]  /*1d80*/  LOP3.LUT R58, R58, 0x3, RZ, 0xc0, !PT ;  /* 0x000000033a3a7812 */ /* 0x000fe200078ec0ff */
[----:B------:R-:W-:Y:S01]  /*1d90*/  IMAD R200, R200, 0x9, RZ ;  /* 0x00000009c8c87824 */ /* 0x000fe200078e02ff */
[----:B------:R-:W-:Y:S01]  /*1da0*/  LOP3.LUT R90, R116, 0x3, RZ, 0xc0, !PT ;  /* 0x00000003745a7812 */ /* 0x000fe200078ec0ff */
[----:B------:R-:W-:Y:S01]  /*1db0*/  IMAD R199, R199, 0x9, RZ ;  /* 0x00000009c7c77824 */ /* 0x000fe200078e02ff */
[----:B------:R-:W-:Y:S02]  /*1dc0*/  LOP3.LUT R91, R117, 0x3, RZ, 0xc0, !PT ;  /* 0x00000003755b7812 */ /* 0x000fe400078ec0ff */
[----:B------:R-:W-:Y:S02]  /*1dd0*/  LOP3.LUT R92, R118, 0x3, RZ, 0xc0, !PT ;  /* 0x00000003765c7812 */ /* 0x000fe400078ec0ff */
[----:B------:R-:W-:Y:S02]  /*1de0*/  LOP3.LUT R93, R119, 0x3, RZ, 0xc0, !PT ;  /* 0x00000003775d7812 */ /* 0x000fe400078ec0ff */
[----:B------:R-:W-:-:S02]  /*1df0*/  LOP3.LUT R94, R120, 0x3, RZ, 0xc0, !PT ;  /* 0x00000003785e7812 */ /* 0x000fc400078ec0ff */
[----:B------:R-:W-:Y:S02]  /*1e00*/  LOP3.LUT R108, R108, 0x3, RZ, 0xc0, !PT ;  /* 0x000000036c6c7812 */ /* 0x000fe400078ec0ff */
[-C--:B------:R-:W-:Y:S02]  /*1e10*/  LOP3.LUT R115, R97, R23.reuse, RZ, 0xfc, !PT ;  /* 0x0000001761737212 */ /* 0x080fe400078efcff */
[-C--:B------:R-:W-:Y:S02]  /*1e20*/  LOP3.LUT R114, R98, R23.reuse, RZ, 0xfc, !PT ;  /* 0x0000001762727212 */ /* 0x080fe400078efcff */
[-C--:B------:R-:W-:Y:S02]  /*1e30*/  LOP3.LUT R113, R99, R23.reuse, RZ, 0xfc, !PT ;  /* 0x0000001763717212 */ /* 0x080fe400078efcff */
[-C--:B------:R-:W-:Y:S02]  /*1e40*/  LOP3.LUT R115, R100, R23.reuse, RZ, 0xfc, !PT ;  /* 0x0000001764737212 */ /* 0x080fe400078efcff */
[----:B------:R-:W-:-:S02]  /*1e50*/  LOP3.LUT R114, R101, R23, RZ, 0xfc, !PT ;  /* 0x0000001765727212 */ /* 0x000fc400078efcff */
[-C--:B------:R-:W-:Y:S02]  /*1e60*/  LOP3.LUT R113, R57, R23.reuse, RZ, 0xfc, !PT ;  /* 0x0000001739717212 */ /* 0x080fe400078efcff */
[-C--:B------:R-:W-:Y:S02]  /*1e70*/  LOP3.LUT R115, R102, R23.reuse, RZ, 0xfc, !PT ;  /* 0x0000001766737212 */ /* 0x080fe400078efcff */
[-C--:B------:R-:W-:Y:S02]  /*1e80*/  LOP3.LUT R114, R103, R23.reuse, RZ, 0xfc, !PT ;  /* 0x0000001767727212 */ /* 0x080fe400078efcff */
[----:B------:R-:W-:Y:S02]  /*1e90*/  LOP3.LUT R113, R104, R23, RZ, 0xfc, !PT ;  /* 0x0000001768717212 */ /* 0x000fe400078efcff */
[----:B------:R-:W-:Y:S02]  /*1ea0*/  P2R R203, PR, RZ, 0x20 ;  /* 0x00000020ffcb7803 */ /* 0x000fe40000000000 */
[----:B------:R-:W-:-:S02]  /*1eb0*/  IADD3 R208, PT, PT, R208, R9, RZ ;  /* 0x00000009d0d07210 */ /* 0x000fc40007ffe0ff */
[----:B------:R-:W-:Y:S02]  /*1ec0*/  CS2R R8, SRZ ;  /* 0x0000000000087805 */ /* 0x000fe4000001ff00 */
[-C--:B------:R-:W-:Y:S02]  /*1ed0*/  LOP3.LUT R115, R105, R23.reuse, RZ, 0xfc, !PT ;  /* 0x0000001769737212 */ /* 0x080fe400078efcff */
[-C--:B------:R-:W-:Y:S02]  /*1ee0*/  LOP3.LUT R114, R106, R23.reuse, RZ, 0xfc, !PT ;  /* 0x000000176a727212 */ /* 0x080fe400078efcff */
[----:B------:R-:W-:Y:S02]  /*1ef0*/  LOP3.LUT R113, R107, R23, RZ, 0xfc, !PT ;  /* 0x000000176b717212 */ /* 0x000fe400078efcff */
[----:B------:R-:W-:Y:S02]  /*1f00*/  LOP3.LUT R238, R39, 0x2, RZ, 0x3c, !PT ;  /* 0x0000000227ee7812 */ /* 0x000fe400078e3cff */
[----:B------:R-:W-:-:S02]  /*1f10*/  LOP3.LUT R204, R23, 0x2, R39, 0xf6, !PT ;  /* 0x0000000217cc7812 */ /* 0x000fc400078ef627 */
[-C--:B------:R-:W-:Y:S02]  /*1f20*/  LOP3.LUT R115, R108, R23.reuse, RZ, 0xfc, !PT ;  /* 0x000000176c737212 */ /* 0x080fe400078efcff */
        /* <DEDUP_REMOVED lines=36> */
[----:B------:R-:W-:Y:S02]  /*2170*/  LOP3.LUT R217, R94, R23, RZ, 0xfc, !PT ;  /* 0x000000175ed97212 */ /* 0x000fe400078efcff */
[----:B-1----:R-:W-:-:S13]  /*2180*/  ISETP.GT.U32.AND P5, PT, R197, 0xf, PT ;  /* 0x0000000fc500780c */ /* 0x002fda0003fa4070 */
.L_x_10:
[----:B0-----:R-:W0:Y:S01]  /*2190*/  S2R R110, SR_TID.Z ;  /* 0x00000000006e7919 */ /* 0x001e220000002300 */
[----:B------:R-:W-:Y:S01]  /*21a0*/  IMAD.MOV.U32 R115, RZ, RZ, 0x70 ;  /* 0x00000070ff737424 */ /* 0x000fe200078e00ff */
[----:B------:R-:W-:Y:S01]  /*21b0*/  UPLOP3.LUT UP1, UPT, UPT, UPT, UP0, 0x80, 0x8 ;  /* 0x000000000008789c */ /* 0x000fe20003f2f000 */
[----:B------:R-:W0:Y:S01]  /*21c0*/  S2R R111, SR_TID.Y ;  /* 0x00000000006f7919 */ /* 0x000e220000002200 */
[----:B------:R-:W-:Y:S01]  /*21d0*/  UMOV UR4, URZ ;  /* 0x000000ff00047c82 */ /* 0x000fe20008000000 */
[----:B------:R-:W1:Y:S01]  /*21e0*/  S2R R114, SR_TID.X ;  /* 0x0000000000727919 */ /* 0x000e620000002100 */
[----:B------:R-:W2:Y:S01]  /*21f0*/  S2R R113, SR_CTAID.Y ;  /* 0x0000000000717919 */ /* 0x000ea20000002600 */
[----:B0-----:R-:W-:Y:S02]  /*2200*/  IMAD R110, R110, 0x4, R111 ;  /* 0x000000046e6e7824 */ /* 0x001fe400078e026f */
[----:B-1----:R-:W-:Y:S02]  /*2210*/  IMAD R111, R114, 0x37, RZ ;  /* 0x00000037726f7824 */ /* 0x002fe400078e02ff */
[----:B--2---:R-:W-:-:S02]  /*2220*/  IMAD R110, R110, 0x2a, R113 ;  /* 0x0000002a6e6e7824 */ /* 0x004fc400078e0271 */
[C---:B------:R-:W-:Y:S02]  /*2230*/  VIADD R114, R111.reuse, 0x8 ;  /* 0x000000086f727836 */ /* 0x040fe40000000000 */
[C---:B------:R-:W-:Y:S02]  /*2240*/  VIADD R116, R111.reuse, 0x18 ;  /* 0x000000186f747836 */ /* 0x040fe40000000000 */
[----:B------:R-:W-:Y:S01]  /*2250*/  IMAD R110, R110, R115, -0x1d ;  /* 0xffffffe36e6e7424 */ /* 0x000fe200078e0273 */
[----:B------:R-:W-:Y:S01]  /*2260*/  SHF.R.U32.HI R114, RZ, 0x6, R114 ;  /* 0x00000006ff727819 */ /* 0x000fe20000011672 */
[C---:B------:R-:W-:Y:S01]  /*2270*/  VIADD R118, R111.reuse, 0x28 ;  /* 0x000000286f767836 */ /* 0x040fe20000000000 */
[----:B------:R-:W-:Y:S01]  /*2280*/  SHF.R.U32.HI R116, RZ, 0x6, R116 ;  /* 0x00000006ff747819 */ /* 0x000fe20000011674 */
[--C-:B------:R-:W-:Y:S01]  /*2290*/  IMAD.IADD R153, R48, 0x1, R110.reuse ;  /* 0x0000000130997824 */ /* 0x100fe200078e026e */
[-C--:B------:R-:W-:Y:S01]  /*22a0*/  IADD3 R149, PT, PT, R52, R110.reuse, RZ ;  /* 0x0000006e34957210 */ /* 0x080fe20007ffe0ff */
[----:B------:R-:W-:Y:S01]  /*22b0*/  IMAD.IADD R151, R50, 0x1, R110 ;  /* 0x0000000132977824 */ /* 0x000fe200078e026e */
[----:B------:R-:W-:Y:S01]  /*22c0*/  SHF.R.U32.HI R118, RZ, 0x6, R118 ;  /* 0x00000006ff767819 */ /* 0x000fe20000011676 */
[--C-:B------:R-:W-:Y:S01]  /*22d0*/  IMAD R185, R114, 0x310, R153.reuse ;  /* 0x0000031072b97824 */ /* 0x100fe200078e0299 */
[----:B------:R-:W-:Y:S01]  /*22e0*/  IADD3 R115, PT, PT, R111, 0x27, RZ ;  /* 0x000000276f737810 */ /* 0x000fe20007ffe0ff */
[----:B------:R-:W-:Y:S01]  /*22f0*/  IMAD R169, R116, 0x310, R153 ;  /* 0x0000031074a97824 */ /* 0x000fe200078e0299 */
[----:B------:R-:W-:Y:S01]  /*2300*/  IADD3 R131, PT, PT, R41, R110, RZ ;  /* 0x0000006e29837210 */ /* 0x000fe20007ffe0ff */
[C---:B------:R-:W-:Y:S01]  /*2310*/  VIADD R114, R111.reuse, 0xa ;  /* 0x0000000a6f727836 */ /* 0x040fe20000000000 */
[----:B------:R-:W-:Y:S01]  /*2320*/  SHF.R.U32.HI R115, RZ, 0x6, R115 ;  /* 0x00000006ff737819 */ /* 0x000fe20000011673 */
[----:B------:R-:W-:-:S02]  /*2330*/  VIADD R116, R111, 0x1a ;  /* 0x0000001a6f747836 */ /* 0x000fc40000000000 */
[----:B------:R-:W-:Y:S01]  /*2340*/  IMAD R153, R118, 0x310, R153 ;  /* 0x0000031076997824 */ /* 0x000fe200078e0299 */
[C---:B------:R-:W-:Y:S01]  /*2350*/  IADD3 R118, PT, PT, R111.reuse, 0x2a, RZ ;  /* 0x0000002a6f767810 */ /* 0x040fe20007ffe0ff */
[C---:B------:R-:W-:Y:S01]  /*2360*/  VIADD R189, R111.reuse, 0x7 ;  /* 0x000000076fbd7836 */ /* 0x040fe20000000000 */
[----:B------:R-:W-:Y:S01]  /*2370*/  SHF.R.U32.HI R114, RZ, 0x6, R114 ;  /* 0x00000006ff727819 */ /* 0x000fe20000011672 */
[----:B------:R-:W-:Y:S01]  /*2380*/  VIADD R113, R111, 0x17 ;  /* 0x000000176f717836 */ /* 0x000fe20000000000 */
[----:B------:R-:W-:Y:S01]  /*2390*/  SHF.R.U32.HI R116, RZ, 0x6, R116 ;  /* 0x00000006ff747819 */ /* 0x000fe20000011674 */
[----:B------:R-:W-:Y:S01]  /*23a0*/  IMAD.IADD R154, R47, 0x1, R110 ;  /* 0x000000012f9a7824 */ /* 0x000fe200078e026e */
[----:B------:R-:W-:Y:S01]  /*23b0*/  SHF.R.U32.HI R118, RZ, 0x6, R118 ;  /* 0x00000006ff767819 */ /* 0x000fe20000011676 */
[--C-:B------:R-:W-:Y:S01]  /*23c0*/  IMAD R183, R114, 0x310, R151.reuse ;  /* 0x0000031072b77824 */ /* 0x100fe200078e0297 */
[C---:B------:R-:W-:Y:S01]  /*23d0*/  IADD3 R114, PT, PT, R111.reuse, 0xc, RZ ;  /* 0x0000000c6f727810 */ /* 0x040fe20007ffe0ff */
[----:B------:R-:W-:Y:S01]  /*23e0*/  IMAD R167, R116, 0x310, R151 ;  /* 0x0000031074a77824 */ /* 0x000fe200078e0297 */
[----:B------:R-:W-:Y:S01]  /*23f0*/  SHF.R.U32.HI R189, RZ, 0x6, R189 ;  /* 0x00000006ffbd7819 */ /* 0x000fe200000116bd */
[----:B------:R-:W-:Y:S01]  /*2400*/  IMAD R151, R118, 0x310, R151 ;  /* 0x0000031076977824 */ /* 0x000fe200078e0297 */
[----:B------:R-:W-:Y:S01]  /*2410*/  SHF.R.U32.HI R114, RZ, 0x6, R114 ;  /* 0x00000006ff727819 */ /* 0x000fe20000011672 */
[C---:B------:R-:W-:Y:S01]  /*2420*/  VIADD R116, R111.reuse, 0x1c ;  /* 0x0000001c6f747836 */ /* 0x040fe20000000000 */
[----:B------:R-:W-:Y:S01]  /*2430*/  SHF.R.U32.HI R113, RZ, 0x6, R113 ;  /* 0x00000006ff717819 */ /* 0x000fe20000011671 */
[----:B------:R-:W-:-:S02]  /*2440*/  VIADD R118, R111, 0x2c ;  /* 0x0000002c6f767836 */ /* 0x000fc40000000000 */
[--C-:B------:R-:W-:Y:S01]  /*2450*/  IMAD R181, R114, 0x310, R149.reuse ;  /* 0x0000031072b57824 */ /* 0x100fe200078e0295 */
[----:B------:R-:W-:Y:S01]  /*2460*/  SHF.R.U32.HI R116, RZ, 0x6, R116 ;  /* 0x00000006ff747819 */ /* 0x000fe20000011674 */
[C---:B------:R-:W-:Y:S01]  /*2470*/  VIADD R114, R111.reuse, 0xe ;  /* 0x0000000e6f727836 */ /* 0x040fe20000000000 */
[----:B------:R-:W-:Y:S01]  /*2480*/  SHF.R.U32.HI R118, RZ, 0x6, R118 ;  /* 0x00000006ff767819 */ /* 0x000fe20000011676 */
[C---:B------:R-:W-:Y:S02]  /*2490*/  VIADD R120, R111.reuse, 0x2e ;  /* 0x0000002e6f787836 */ /* 0x040fe40000000000 */
[--C-:B------:R-:W-:Y:S01]  /*24a0*/  IMAD R165, R116, 0x310, R149.reuse ;  /* 0x0000031074a57824 */ /* 0x100fe200078e0295 */
[----:B------:R-:W-:Y:S01]  /*24b0*/  SHF.R.U32.HI R114, RZ, 0x6, R114 ;  /* 0x00000006ff727819 */ /* 0x000fe20000011672 */
[----:B------:R-:W-:Y:S01]  /*24c0*/  IMAD R149, R118, 0x310, R149 ;  /* 0x0000031076957824 */ /* 0x000fe200078e0295 */
[C---:B------:R-:W-:Y:S01]  /*24d0*/  IADD3 R118, PT, PT, R111.reuse, 0x1f, RZ ;  /* 0x0000001f6f767810 */ /* 0x040fe20007ffe0ff */
[----:B------:R-:W-:Y:S01]  /*24e0*/  VIADD R116, R111, 0x1e ;  /* 0x0000001e6f747836 */ /* 0x000fe20000000000 */
[----:B------:R-:W-:Y:S01]  /*24f0*/  SHF.R.U32.HI R120, RZ, 0x6, R120 ;  /* 0x00000006ff787819 */ /* 0x000fe20000011678 */
[----:B------:R-:W-:Y:S01]  /*2500*/  IMAD R189, R189, 0x310, R154 ;  /* 0x00000310bdbd7824 */ /* 0x000fe200078e029a */
[----:B------:R-:W-:Y:S01]  /*2510*/  SHF.R.U32.HI R118, RZ, 0x6, R118 ;  /* 0x00000006ff767819 */ /* 0x000fe20000011676 */
[----:B------:R-:W-:Y:S01]  /*2520*/  IMAD R170, R113, 0x310, R154 ;  /* 0x0000031071aa7824 */ /* 0x000fe200078e029a */
[----:B------:R-:W-:Y:S01]  /*2530*/  SHF.R.U32.HI R116, RZ, 0x6, R116 ;  /* 0x00000006ff747819 */ /* 0x000fe20000011674 */
[----:B------:R-:W-:Y:S01]  /*2540*/  IMAD R154, R115, 0x310, R154 ;  /* 0x00000310739a7824 */ /* 0x000fe200078e029a */
[----:B------:R-:W-:Y:S01]  /*2550*/  IADD3 R115, PT, PT, R111, 0x19, RZ ;  /* 0x000000196f737810 */ /* 0x000fe20007ffe0ff */
[----:B------:R-:W-:-:S02]  /*2560*/  IMAD.IADD R147, R54, 0x1, R110 ;  /* 0x0000000136937824 */ /* 0x000fc400078e026e */
[----:B------:R-:W-:Y:S01]  /*2570*/  IMAD.IADD R139, R55, 0x1, R110 ;  /* 0x00000001378b7824 */ /* 0x000fe200078e026e */
[----:B------:R-:W-:Y:S01]  /*2580*/  SHF.R.U32.HI R115, RZ, 0x6, R115 ;  /* 0x00000006ff737819 */ /* 0x000fe20000011673 */
[C---:B------:R-:W-:Y:S02]  /*2590*/  VIADD R113, R111.reuse, 0x9 ;  /* 0x000000096f717836 */ /* 0x040fe40000000000 */
[----:B------:R-:W-:Y:S02]  /*25a0*/  VIADD R117, R111, 0x29 ;  /* 0x000000296f757836 */ /* 0x000fe40000000000 */
[----:B------:R-:W-:Y:S01]  /*25b0*/  IMAD R179, R114, 0x310, R147 ;  /* 0x0000031072b37824 */ /* 0x000fe200078e0293 */
[----:B------:R-:W-:Y:S01]  /*25c0*/  SHF.R.U32.HI R113, RZ, 0x6, R113 ;  /* 0x00000006ff717819 */ /* 0x000fe20000011671 */
[----:B------:R-:W-:Y:S01]  /*25d0*/  IMAD R163, R116, 0x310, R147 ;  /* 0x0000031074a37824 */ /* 0x000fe200078e0293 */
[----:B------:R-:W-:Y:S01]  /*25e0*/  SHF.R.U32.HI R117, RZ, 0x6, R117 ;  /* 0x00000006ff757819 */ /* 0x000fe20000011675 */
[----:B------:R-:W-:-:S02]  /*25f0*/  IMAD R187, R118, 0x310, R139 ;  /* 0x0000031076bb7824 */ /* 0x000fc400078e028b */
[----:B------:R-:W-:Y:S02]  /*2600*/  IMAD R147, R120, 0x310, R147 ;  /* 0x0000031078937824 */ /* 0x000fe400078e0293 */
[----:B------:R-:W-:Y:S02]  /*2610*/  VIADD R118, R111, 0x11 ;  /* 0x000000116f767836 */ /* 0x000fe40000000000 */
[----:B------:R-:W-:Y:S02]  /*2620*/  IMAD.IADD R152, R49, 0x1, R110 ;  /* 0x0000000131987824 */ /* 0x000fe400078e026e */
[C---:B------:R-:W-:Y:S01]  /*2630*/  VIADD R178, R111.reuse, 0xf ;  /* 0x0000000f6fb27836 */ /* 0x040fe20000000000 */
[----:B------:R-:W-:Y:S01]  /*2640*/  SHF.R.U32.HI R118, RZ, 0x6, R118 ;  /* 0x00000006ff767819 */ /* 0x000fe20000011676 */
[C---:B------:R-:W-:Y:S02]  /*2650*/  VIADD R114, R111.reuse, 0x1 ;  /* 0x000000016f727836 */ /* 0x040fe40000000000 */
[C---:B------:R-:W-:Y:S01]  /*2660*/  VIADD R116, R111.reuse, 0x2 ;  /* 0x000000026f747836 */ /* 0x040fe20000000000 */
[----:B------:R-:W-:Y:S01]  /*2670*/  SHF.R.U32.HI R178, RZ, 0x6, R178 ;  /* 0x00000006ffb27819 */ /* 0x000fe200000116b2 */
[C---:B------:R-:W-:Y:S01]  /*2680*/  VIADD R120, R111.reuse, 0x12 ;  /* 0x000000126f787836 */ /* 0x040fe20000000000 */
[----:B------:R-:W-:Y:S01]  /*2690*/  SHF.R.U32.HI R114, RZ, 0x6, R114 ;  /* 0x00000006ff727819 */ /* 0x000fe20000011672 */
[----:B------:R-:W-:Y:S01]  /*26a0*/  VIADD R122, R111, 0x2f ;  /* 0x0000002f6f7a7836 */ /* 0x000fe20000000000 */
[----:B------:R-:W-:Y:S01]  /*26b0*/  SHF.R.U32.HI R116, RZ, 0x6, R116 ;  /* 0x00000006ff747819 */ /* 0x000fe20000011674 */
[----:B------:R-:W-:Y:S01]  /*26c0*/  IMAD R168, R115, 0x310, R152 ;  /* 0x0000031073a87824 */ /* 0x000fe200078e0298 */
[----:B------:R-:W-:Y:S01]  /*26d0*/  SHF.R.U32.HI R120, RZ, 0x6, R120 ;  /* 0x00000006ff787819 */ /* 0x000fe20000011678 */
[----:B------:R-:W-:Y:S01]  /*26e0*/  VIADD R115, R111, 0x1b ;  /* 0x0000001b6f737836 */ /* 0x000fe20000000000 */
[----:B------:R-:W-:Y:S01]  /*26f0*/  SHF.R.U32.HI R122, RZ, 0x6, R122 ;  /* 0x00000006ff7a7819 */ /* 0x000fe2000001167a */
[----:B------:R-:W-:-:S02]  /*2700*/  IMAD.IADD R143, R42, 0x1, R110 ;  /* 0x000000012a8f7824 */ /* 0x000fc400078e026e */
[--C-:B------:R-:W-:Y:S01]  /*2710*/  IMAD R184, R113, 0x310, R152.reuse ;  /* 0x0000031071b87824 */ /* 0x100fe200078e0298 */
[----:B------:R-:W-:Y:S01]  /*2720*/  SHF.R.U32.HI R115, RZ, 0x6, R115 ;  /* 0x00000006ff737819 */ /* 0x000fe20000011673 */
[----:B------:R-:W-:Y:S02]  /*2730*/  IMAD R152, R117, 0x310, R152 ;  /* 0x0000031075987824 */ /* 0x000fe400078e0298 */
[C---:B------:R-:W-:Y:S02]  /*2740*/  VIADD R113, R111.reuse, 0xb ;  /* 0x0000000b6f717836 */ /* 0x040fe40000000000 */
[----:B------:R-:W-:Y:S02]  /*2750*/  VIADD R117, R111, 0x2b ;  /* 0x0000002b6f757836 */ /* 0x000fe40000000000 */
[----:B------:R-:W-:Y:S01]  /*2760*/  IMAD R135, R118, 0x310, R131 ;  /* 0x0000031076877824 */ /* 0x000fe200078e0283 */
[----:B------:R-:W-:Y:S01]  /*2770*/  SHF.R.U32.HI R113, RZ, 0x6, R113 ;  /* 0x00000006ff717819 */ /* 0x000fe20000011671 */
[----:B------:R-:W-:Y:S01]  /*2780*/  IMAD R178, R178, 0x310, R139 ;  /* 0x00000310b2b27824 */ /* 0x000fe200078e028b */
[----:B------:R-:W-:Y:S01]  /*2790*/  SHF.R.U32.HI R117, RZ, 0x6, R117 ;  /* 0x00000006ff757819 */ /* 0x000fe20000011675 */
[----:B------:R-:W-:-:S02]  /*27a0*/  IMAD R195, R114, 0x310, R131 ;  /* 0x0000031072c37824 */ /* 0x000fc400078e0283 */
[--C-:B------:R-:W-:Y:S01]  /*27b0*/  IMAD R129, R116, 0x310, R143.reuse ;  /* 0x0000031074817824 */ /* 0x100fe200078e028f */
[C---:B------:R-:W-:Y:S01]  /*27c0*/  IADD3 R116, PT, PT, R111.reuse, 0x4, RZ ;  /* 0x000000046f747810 */ /* 0x040fe20007ffe0ff */
[----:B------:R-:W-:Y:S02]  /*27d0*/  IMAD R175, R120, 0x310, R143 ;  /* 0x0000031078af7824 */ /* 0x000fe400078e028f */
[----:B------:R-:W-:Y:S01]  /*27e0*/  VIADD R118, R111, 0x13 ;  /* 0x000000136f767836 */ /* 0x000fe20000000000 */
[----:B------:R-:W-:Y:S01]  /*27f0*/  SHF.R.U32.HI R116, RZ, 0x6, R116 ;  /* 0x00000006ff747819 */ /* 0x000fe20000011674 */
[----:B------:R-:W-:Y:S02]  /*2800*/  IMAD.IADD R150, R51, 0x1, R110 ;  /* 0x0000000133967824 */ /* 0x000fe400078e026e */
[----:B------:R-:W-:Y:S01]  /*2810*/  IMAD R139, R122, 0x310, R139 ;  /* 0x000003107a8b7824 */ /* 0x000fe200078e028b */
[C---:B------:R-:W-:Y:S01]  /*2820*/  IADD3 R122, PT, PT, R111.reuse, 0x21, RZ ;  /* 0x000000216f7a7810 */ /* 0x040fe20007ffe0ff */
        /* <DEDUP_REMOVED lines=9> */
[----:B------:R-:W-:Y:S01]  /*28c0*/  IMAD.IADD R141, R44, 0x1, R110 ;  /* 0x000000012c8d7824 */ /* 0x000fe200078e026e */
[----:B------:R-:W-:Y:S01]  /*28d0*/  SHF.R.U32.HI R115, RZ, 0x6, R115 ;  /* 0x00000006ff737819 */ /* 0x000fe20000011673 */
[--C-:B------:R-:W-:Y:S02]  /*28e0*/  IMAD R182, R113, 0x310, R150.reuse ;  /* 0x0000031071b67824 */ /* 0x100fe400078e0296 */
[----:B------:R-:W-:Y:S02]  /*28f0*/  IMAD R150, R117, 0x310, R150 ;  /* 0x0000031075967824 */ /* 0x000fe400078e0296 */
[C---:B------:R-:W-:Y:S02]  /*2900*/  VIADD R113, R111.reuse, 0xd ;  /* 0x0000000d6f717836 */ /* 0x040fe40000000000 */
[----:B------:R-:W-:Y:S02]  /*2910*/  VIADD R117, R111, 0x2d ;  /* 0x0000002d6f757836 */ /* 0x000fe40000000000 */
[----:B---3--:R-:W-:Y:S01]  /*2920*/  IMAD R127, R118, 0x310, R123 ;  /* 0x00000310767f7824 */ /* 0x008fe200078e027b */
[----:B------:R-:W-:Y:S01]  /*2930*/  SHF.R.U32.HI R113, RZ, 0x6, R113 ;  /* 0x00000006ff717819 */ /* 0x000fe20000011671 */
[----:B------:R-:W-:Y:S01]  /*2940*/  IMAD R121, R116, 0x310, R141 ;  /* 0x0000031074797824 */ /* 0x000fe200078e028d */
[----:B------:R-:W-:Y:S01]  /*2950*/  SHF.R.U32.HI R117, RZ, 0x6, R117 ;  /* 0x00000006ff757819 */ /* 0x000fe20000011675 */
[----:B------:R-:W-:-:S02]  /*2960*/  IMAD R133, R122, 0x310, R131 ;  /* 0x000003107a857824 */ /* 0x000fc400078e0283 */
[----:B------:R-:W-:Y:S01]  /*2970*/  IMAD R193, R114, 0x310, R123 ;  /* 0x0000031072c17824 */ /* 0x000fe200078e027b */
[C---:B------:R-:W-:Y:S01]  /*2980*/  IADD3 R114, PT, PT, R111.reuse, 0x5, RZ ;  /* 0x000000056f727810 */ /* 0x040fe20007ffe0ff */
[----:B------:R-:W-:Y:S02]  /*2990*/  IMAD R173, R120, 0x310, R141 ;  /* 0x0000031078ad7824 */ /* 0x000fe400078e028d */
[C---:B------:R-:W-:Y:S01]  /*29a0*/  VIADD R116, R111.reuse, 0x15 ;  /* 0x000000156f747836 */ /* 0x040fe20000000000 */
[----:B------:R-:W-:Y:S01]  /*29b0*/  SHF.R.U32.HI R114, RZ, 0x6, R114 ;  /* 0x00000006ff727819 */ /* 0x000fe20000011672 */
[----:B------:R-:W-:Y:S02]  /*29c0*/  VIADD R118, R111, 0x25 ;  /* 0x000000256f767836 */ /* 0x000fe40000000000 */
[----:B------:R-:W-:Y:S01]  /*29d0*/  IMAD.IADD R148, R53, 0x1, R110 ;  /* 0x0000000135947824 */ /* 0x000fe200078e026e */
[----:B------:R-:W-:Y:S01]  /*29e0*/  SHF.R.U32.HI R116, RZ, 0x6, R116 ;  /* 0x00000006ff747819 */ /* 0x000fe20000011674 */
[C---:B------:R-:W-:Y:S01]  /*29f0*/  VIADD R122, R111.reuse, 0x23 ;  /* 0x000000236f7a7836 */ /* 0x040fe20000000000 */
[----:B------:R-:W-:Y:S01]  /*2a00*/  SHF.R.U32.HI R118, RZ, 0x6, R118 ;  /* 0x00000006ff767819 */ /* 0x000fe20000011676 */
[----:B------:R-:W-:-:S02]  /*2a10*/  VIADD R120, R111, 0x35 ;  /* 0x000000356f787836 */ /* 0x000fc40000000000 */
[----:B------:R-:W-:Y:S01]  /*2a20*/  IMAD R164, R115, 0x310, R148 ;  /* 0x0000031073a47824 */ /* 0x000fe200078e0294 */
[----:B------:R-:W-:Y:S01]  /*2a30*/  SHF.R.U32.HI R122, RZ, 0x6, R122 ;  /* 0x00000006ff7a7819 */ /* 0x000fe2000001167a */
[----:B------:R-:W-:Y:S01]  /*2a40*/  IMAD.IADD R115, R45, 0x1, R110 ;  /* 0x000000012d737824 */ /* 0x000fe200078e026e */
[----:B------:R-:W-:Y:S01]  /*2a50*/  SHF.R.U32.HI R120, RZ, 0x6, R120 ;  /* 0x00000006ff787819 */ /* 0x000fe20000011678 */
[--C-:B------:R-:W-:Y:S01]  /*2a60*/  IMAD R180, R113, 0x310, R148.reuse ;  /* 0x0000031071b47824 */ /* 0x100fe200078e0294 */
[----:B------:R-:W-:Y:S01]  /*2a70*/  IADD3 R113, PT, PT, R111, 0x20, RZ ;  /* 0x000000206f717810 */ /* 0x000fe20007ffe0ff */
[----:B------:R-:W-:Y:S02]  /*2a80*/  IMAD R148, R117, 0x310, R148 ;  /* 0x0000031075947824 */ /* 0x000fe400078e0294 */
[----:B------:R-:W-:Y:S01]  /*2a90*/  IMAD R191, R114, 0x310, R115 ;  /* 0x0000031072bf7824 */ /* 0x000fe200078e0273 */
[----:B------:R-:W-:Y:S01]  /*2aa0*/  SHF.R.U32.HI R114, RZ, 0x6, R111 ;  /* 0x00000006ff727819 */ /* 0x000fe2000001166f */
[----:B------:R-:W-:-:S02]  /*2ab0*/  IMAD R119, R116, 0x310, R115 ;  /* 0x0000031074777824 */ /* 0x000fc400078e0273 */
[----:B------:R-:W-:Y:S01]  /*2ac0*/  IMAD R117, R118, 0x310, R115 ;  /* 0x0000031076757824 */ /* 0x000fe200078e0273 */
[----:B------:R-:W-:Y:S01]  /*2ad0*/  SHF.R.U32.HI R118, RZ, 0x6, R113 ;  /* 0x00000006ff767819 */ /* 0x000fe20000011671 */
[----:B------:R-:W-:Y:S02]  /*2ae0*/  IMAD R125, R122, 0x310, R123 ;  /* 0x000003107a7d7824 */ /* 0x000fe400078e027b */
[----:B------:R-:W-:Y:S02]  /*2af0*/  IMAD R115, R120, 0x310, R115 ;  /* 0x0000031078737824 */ /* 0x000fe400078e0273 */
[C---:B------:R-:W-:Y:S02]  /*2b00*/  VIADD R124, R111.reuse, 0x22 ;  /* 0x000000226f7c7836 */ /* 0x040fe40000000000 */
[C---:B------:R-:W-:Y:S02]  /*2b10*/  VIADD R122, R111.reuse, 0x10 ;  /* 0x000000106f7a7836 */ /* 0x040fe40000000000 */
[C---:B------:R-:W-:Y:S01]  /*2b20*/  VIADD R120, R111.reuse, 0x30 ;  /* 0x000000306f787836 */ /* 0x040fe20000000000 */
[----:B------:R-:W-:Y:S01]  /*2b30*/  SHF.R.U32.HI R124, RZ, 0x6, R124 ;  /* 0x00000006ff7c7819 */ /* 0x000fe2000001167c */
[C---:B------:R-:W-:Y:S01]  /*2b40*/  VIADD R126, R111.reuse, 0x31 ;  /* 0x000000316f7e7836 */ /* 0x040fe20000000000 */
[----:B------:R-:W-:Y:S01]  /*2b50*/  SHF.R.U32.HI R116, RZ, 0x6, R122 ;  /* 0x00000006ff747819 */ /* 0x000fe2000001167a */
[C---:B------:R-:W-:Y:S01]  /*2b60*/  VIADD R128, R111.reuse, 0x32 ;  /* 0x000000326f807836 */ /* 0x040fe20000000000 */
[----:B------:R-:W-:Y:S01]  /*2b70*/  SHF.R.U32.HI R120, RZ, 0x6, R120 ;  /* 0x00000006ff787819 */ /* 0x000fe20000011678 */
[----:B------:R-:W-:Y:S01]  /*2b80*/  IMAD.IADD R137, R32, 0x1, R110 ;  /* 0x0000000120897824 */ /* 0x000fe200078e026e */
[----:B------:R-:W-:Y:S01]  /*2b90*/  SHF.R.U32.HI R126, RZ, 0x6, R126 ;  /* 0x00000006ff7e7819 */ /* 0x000fe2000001167e */
[----:B------:R-:W-:Y:S01]  /*2ba0*/  VIADD R113, R111, 0x6 ;  /* 0x000000066f717836 */ /* 0x000fe20000000000 */
[----:B------:R-:W-:Y:S01]  /*2bb0*/  SHF.R.U32.HI R128, RZ, 0x6, R128 ;  /* 0x00000006ff807819 */ /* 0x000fe20000011680 */
[----:B------:R-:W-:-:S02]  /*2bc0*/  IMAD R159, R124, 0x310, R143 ;  /* 0x000003107c9f7824 */ /* 0x000fc400078e028f */
[--C-:B------:R-:W-:Y:S02]  /*2bd0*/  IMAD R177, R116, 0x310, R137.reuse ;  /* 0x0000031074b17824 */ /* 0x100fe400078e0289 */
[--C-:B------:R-:W-:Y:S02]  /*2be0*/  IMAD R161, R118, 0x310, R137.reuse ;  /* 0x0000031076a17824 */ /* 0x100fe400078e0289 */
[----:B------:R-:W-:Y:S02]  /*2bf0*/  IMAD R145, R120, 0x310, R137 ;  /* 0x0000031078917824 */ /* 0x000fe400078e0289 */
[----:B------:R-:W-:Y:S02]  /*2c00*/  IMAD R131, R126, 0x310, R131 ;  /* 0x000003107e837824 */ /* 0x000fe400078e0283 */
[----:B------:R-:W-:Y:S02]  /*2c10*/  IMAD R143, R128, 0x310, R143 ;  /* 0x00000310808f7824 */ /* 0x000fe400078e028f */
[----:B------:R-:W-:-:S02]  /*2c20*/  VIADD R124, R111, 0x24 ;  /* 0x000000246f7c7836 */ /* 0x000fc40000000000 */
[----:B------:R-:W-:Y:S01]  /*2c30*/  IMAD R137, R114, 0x310, R137 ;  /* 0x0000031072897824 */ /* 0x000fe200078e0289 */
[C---:B------:R-:W-:Y:S01]  /*2c40*/  IADD3 R114, PT, PT, R111.reuse, 0x36, RZ ;  /* 0x000000366f727810 */ /* 0x040fe20007ffe0ff */
[C---:B------:R-:W-:Y:S01]  /*2c50*/  VIADD R126, R111.reuse, 0x33 ;  /* 0x000000336f7e7836 */ /* 0x040fe20000000000 */
[----:B------:R-:W-:Y:S01]  /*2c60*/  SHF.R.U32.HI R124, RZ, 0x6, R124 ;  /* 0x00000006ff7c7819 */ /* 0x000fe2000001167c */
[C---:B------:R-:W-:Y:S02]  /*2c70*/  VIADD R128, R111.reuse, 0x34 ;  /* 0x000000346f807836 */ /* 0x040fe40000000000 */
[C---:B------:R-:W-:Y:S01]  /*2c80*/  VIADD R171, R111.reuse, 0x16 ;  /* 0x000000166fab7836 */ /* 0x040fe20000000000 */
[----:B------:R-:W-:Y:S01]  /*2c90*/  SHF.R.U32.HI R126, RZ, 0x6, R126 ;  /* 0x00000006ff7e7819 */ /* 0x000fe2000001167e */
[----:B------:R-:W-:Y:S01]  /*2ca0*/  VIADD R155, R111, 0x26 ;  /* 0x000000266f9b7836 */ /* 0x000fe20000000000 */
[----:B------:R-:W-:Y:S01]  /*2cb0*/  SHF.R.U32.HI R111, RZ, 0x6, R113 ;  /* 0x00000006ff6f7819 */ /* 0x000fe20000011671 */
[----:B------:R-:W-:Y:S01]  /*2cc0*/  IMAD.IADD R110, R46, 0x1, R110 ;  /* 0x000000012e6e7824 */ /* 0x000fe200078e026e */
[----:B------:R-:W-:Y:S01]  /*2cd0*/  SHF.R.U32.HI R128, RZ, 0x6, R128 ;  /* 0x00000006ff807819 */ /* 0x000fe20000011680 */
[----:B------:R-:W-:Y:S01]  /*2ce0*/  IMAD R157, R124, 0x310, R141 ;  /* 0x000003107c9d7824 */ /* 0x000fe200078e028d */
[----:B------:R-:W-:Y:S01]  /*2cf0*/  SHF.R.U32.HI R171, RZ, 0x6, R171 ;  /* 0x00000006ffab7819 */ /* 0x000fe200000116ab */
[----:B------:R-:W-:Y:S01]  /*2d00*/  IMAD R111, R111, 0x310, R110 ;  /* 0x000003106f6f7824 */ /* 0x000fe200078e026e */
[----:B------:R-:W-:Y:S01]  /*2d10*/  SHF.R.U32.HI R155, RZ, 0x6, R155 ;  /* 0x00000006ff9b7819 */ /* 0x000fe2000001169b */
[----:B------:R-:W-:Y:S01]  /*2d20*/  IMAD R123, R126, 0x310, R123 ;  /* 0x000003107e7b7824 */ /* 0x000fe200078e027b */
[----:B------:R-:W-:Y:S01]  /*2d30*/  SHF.R.U32.HI R113, RZ, 0x6, R114 ;  /* 0x00000006ff717819 */ /* 0x000fe20000011672 */
[----:B------:R-:W-:-:S02]  /*2d40*/  IMAD R141, R128, 0x310, R141 ;  /* 0x00000310808d7824 */ /* 0x000fc400078e028d */
[--C-:B------:R-:W-:Y:S02]  /*2d50*/  IMAD R171, R171, 0x310, R110.reuse ;  /* 0x00000310abab7824 */ /* 0x100fe400078e026e */
[--C-:B------:R-:W-:Y:S02]  /*2d60*/  IMAD R155, R155, 0x310, R110.reuse ;  /* 0x000003109b9b7824 */ /* 0x100fe400078e026e */
[C---:B------:R-:W-:Y:S02]  /*2d70*/  IMAD R190, R112.reuse, 0x9300, R111 ;  /* 0x0000930070be7824 */ /* 0x040fe400078e026f */
[----:B------:R-:W-:Y:S02]  /*2d80*/  IMAD R113, R113, 0x310, R110 ;  /* 0x0000031071717824 */ /* 0x000fe400078e026e */
[C---:B------:R-:W-:Y:S02]  /*2d90*/  IMAD R111, R112.reuse, 0x1b0, RZ ;  /* 0x000001b0706f7824 */ /* 0x040fe400078e02ff */
[----:B------:R-:W-:-:S02]  /*2da0*/  IMAD R189, R112, 0x9300, R189 ;  /* 0x0000930070bd7824 */ /* 0x000fc400078e02bd */
[C---:B------:R-:W-:Y:S02]  /*2db0*/  IMAD R170, R112.reuse, 0x9300, R170 ;  /* 0x0000930070aa7824 */ /* 0x040fe400078e02aa */
[C---:B------:R-:W-:Y:S02]  /*2dc0*/  IMAD R154, R112.reuse, 0x9300, R154 ;  /* 0x00009300709a7824 */ /* 0x040fe400078e029a */
[C---:B------:R-:W-:Y:S02]  /*2dd0*/  IMAD R185, R112.reuse, 0x9300, R185 ;  /* 0x0000930070b97824 */ /* 0x040fe400078e02b9 */
[C---:B------:R-:W-:Y:S02]  /*2de0*/  IMAD R169, R112.reuse, 0x9300, R169 ;  /* 0x0000930070a97824 */ /* 0x040fe400078e02a9 */
[C---:B------:R-:W-:Y:S02]  /*2df0*/  IMAD R153, R112.reuse, 0x9300, R153 ;  /* 0x0000930070997824 */ /* 0x040fe400078e0299 */
        /* <DEDUP_REMOVED lines=20> */
[----:B------:R-:W-:Y:S01]  /*2f40*/  IMAD R146, R112, 0x9300, R139 ;  /* 0x0000930070927824 */ /* 0x000fe200078e028b */
[----:B------:R-:W-:Y:S01]  /*2f50*/  IADD3 R139, PT, PT, R206, R111, RZ ;  /* 0x0000006fce8b7210 */ /* 0x000fe20007ffe0ff */
        /* <DEDUP_REMOVED lines=22> */
[----:B------:R-:W-:Y:S01]  /*30c0*/  IMAD R156, R112, 0x9300, R117 ;  /* 0x00009300709c7824 */ /* 0x000fe200078e0275 */
[----:B------:R-:W-:Y:S01]  /*30d0*/  IADD3 R117, PT, PT, R212, R111, RZ ;  /* 0x0000006fd4757210 */ /* 0x000fe20007ffe0ff */
[C---:B------:R-:W-:Y:S02]  /*30e0*/  IMAD R110, R112.reuse, 0x9300, R115 ;  /* 0x00009300706e7824 */ /* 0x040fe400078e0273 */
[C---:B------:R-:W-:Y:S02]  /*30f0*/  IMAD R171, R112.reuse, 0x9300, R171 ;  /* 0x0000930070ab7824 */ /* 0x040fe400078e02ab */
[C---:B------:R-:W-:Y:S02]  /*3100*/  IMAD R155, R112.reuse, 0x9300, R155 ;  /* 0x00009300709b7824 */ /* 0x040fe400078e029b */
[----:B------:R-:W-:Y:S02]  /*3110*/  IMAD R112, R112, 0x9300, R113 ;  /* 0x0000930070707824 */ /* 0x000fe400078e0271 */
[----:B------:R-:W-:-:S02]  /*3120*/  IMAD.IADD R113, R216, 0x1, R111 ;  /* 0x00000001d8717824 */ /* 0x000fc400078e026f */
[--C-:B------:R-:W-:Y:S02]  /*3130*/  IMAD.IADD R114, R215, 0x1, R111.reuse ;  /* 0x00000001d7727824 */ /* 0x100fe400078e026f */
[--C-:B------:R-:W-:Y:S02]  /*3140*/  IMAD.IADD R115, R214, 0x1, R111.reuse ;  /* 0x00000001d6737824 */ /* 0x100fe400078e026f */
[--C-:B------:R-:W-:Y:S02]  /*3150*/  IMAD.IADD R116, R213, 0x1, R111.reuse ;  /* 0x00000001d5747824 */ /* 0x100fe400078e026f */
[--C-:B------:R-:W-:Y:S02]  /*3160*/  IMAD.IADD R118, R211, 0x1, R111.reuse ;  /* 0x00000001d3767824 */ /* 0x100fe400078e026f */
[--C-:B------:R-:W-:Y:S02]  /*3170*/  IMAD.IADD R119, R210, 0x1, R111.reuse ;  /* 0x00000001d2777824 */ /* 0x100fe400078e026f */
[----:B------:R-:W-:-:S02]  /*3180*/  IMAD.IADD R134, R209, 0x1, R111 ;  /* 0x00000001d1867824 */ /* 0x000fc400078e026f */
[--C-:B------:R-:W-:Y:S02]  /*3190*/  IMAD.IADD R135, R208, 0x1, R111.reuse ;  /* 0x00000001d0877824 */ /* 0x100fe400078e026f */
[--C-:B------:R-:W-:Y:S02]  /*31a0*/  IMAD.IADD R138, R207, 0x1, R111.reuse ;  /* 0x00000001cf8a7824 */ /* 0x100fe400078e026f */
[----:B------:R-:W-:-:S07]  /*31b0*/  IMAD.IADD R140, R205, 0x1, R111 ;  /* 0x00000001cd8c7824 */ /* 0x000fce00078e026f */
.L_x_9:
[CC--:B------:R-:W-:Y:S01]  /*31c0*/  LOP3.LUT R120, R39.reuse, R23.reuse, RZ, 0xfc, !PT ;  /* 0x0000001727787212 */ /* 0x0c0fe200078efcff */
[----:B---3--:R-:W-:Y:S01]  /*31d0*/  IMAD.MOV.U32 R126, RZ, RZ, RZ ;  /* 0x000000ffff7e7224 */ /* 0x008fe200078e00ff */
[----:B------:R-:W-:Y:S02]  /*31e0*/  LOP3.LUT P5, RZ, R39, UR4, R23, 0xfe, !PT ;  /* 0x0000000427ff7c12 */ /* 0x000fe4000f8afe17 */
[-C--:B------:R-:W-:Y:S01]  /*31f0*/  LOP3.LUT R123, R95, R23.reuse, RZ, 0xfc, !PT ;  /* 0x000000175f7b7212 */ /* 0x080fe200078efcff */
[----:B------:R-:W-:Y:S01]  /*3200*/  VIADD R120, R120, UR4 ;  /* 0x0000000478787c36 */ /* 0x000fe20008000000 */
[----:B------:R-:W-:Y:S02]  /*3210*/  ISETP.EQ.OR P5, PT, R31, RZ, !P5 ;  /* 0x000000ff1f00720c */ /* 0x000fe40006fa2670 */
[----:B------:R-:W-:Y:S02]  /*3220*/  CS2R R124, SRZ ;  /* 0x00000000007c7805 */ /* 0x000fe4000001ff00 */
[----:B------:R-:W-:-:S02]  /*3230*/  LOP3.LUT R127, R98, R23, RZ, 0xfc, !PT ;  /* 0x00000017627f7212 */ /* 0x000fc400078efcff */
[----:B------:R-:W-:Y:S02]  /*3240*/  CS2R R186, SRZ ;  /* 0x0000000000ba7805 */ /* 0x000fe4000001ff00 */
[----:B------:R-:W-:Y:S02]  /*3250*/  ISETP.GT.U32.OR P5, PT, R120, 0x1c, P5 ;  /* 0x0000001c7800780c */ /* 0x000fe40002fa4470 */
[----:B0-----:R-:W-:Y:S02]  /*3260*/  LOP3.LUT R128, R100, R23, RZ, 0xfc, !PT ;  /* 0x0000001764807212 */ /* 0x001fe400078efcff */
[----:B------:R-:W-:Y:S01]  /*3270*/  CS2R R136, SRZ ;  /* 0x0000000000887805 */ /* 0x000fe2000001ff00 */
[----:B------:R-:W-:Y:S01]  /*3280*/  BAR.SYNC.DEFER_BLOCKING 0x0 ;  /* 0x0000000000007b1d */ /* 0x000fe20000010000 */
[----:B------:R-:W-:Y:S02]  /*3290*/  ISETP.GT.U32.OR P5, PT, R32, 0x1c, P5 ;  /* 0x0000001c2000780c */ /* 0x000fe40002fa4470 */
[----:B------:R-:W-:-:S11]  /*32a0*/  ISETP.NE.AND P6, PT, R203, RZ, PT ;  /* 0x000000ffcb00720c */ /* 0x000fd60003fc5270 */
[----:B------:R-:W0:Y:S01]  /*32b0*/  @!P5 LDC.64 R120, c[0x0][0x380] ;  /* 0x0000e000ff78db82 */ /* 0x000e220000000a00 */
[----:B------:R-:W-:-:S04]  /*32c0*/  @!P5 VIADD R122, R39, UR4 ;  /* 0x00000004277adc36 */ /* 0x000fc80008000000 */
[----:B------:R-:W-:-:S04]  /*32d0*/  @!P5 IMAD R122, R122, 0x1c, R196 ;  /* 0x0000001c7a7ad824 */ /* 0x000fc800078e02c4 */
[----:B0-----:R-:W-:-:S05]  /*32e0*/  @!P5 IMAD.WIDE R120, R122, 0x4, R120 ;  /* 0x000000047a78d825 */ /* 0x001fca00078e0278 */
[----:B------:R0:W2:Y:S01]  /*32f0*/  @!P5 LDG.E.CONSTANT R126, desc[UR6][R120.64] ;  /* 0x00000006787ed981 */ /* 0x0000a2000c1e9900 */
[----:B------:R-:W-:-:S04]  /*3300*/  LOP3.LUT P5, RZ, R95, UR4, R23, 0xfe, !PT ;  /* 0x000000045fff7c12 */ /* 0x000fc8000f8afe17 */
[----:B------:R-:W-:Y:S01]  /*3310*/  ISETP.EQ.OR P5, PT, R24, RZ, !P5 ;  /* 0x000000ff1800720c */ /* 0x000fe20006fa2670 */
[----:B0-----:R-:W-:Y:S01]  /*3320*/  VIADD R120, R123, UR4 ;  /* 0x000000047b787c36 */ /* 0x001fe20008000000 */
[----:B------:R-:W-:-:S04]  /*3330*/  LOP3.LUT R123, R96, R23, RZ, 0xfc, !PT ;  /* 0x00000017607b7212 */ /* 0x000fc800078efcff */
[----:B------:R-:W-:-:S04]  /*3340*/  ISETP.GT.U32.OR P5, PT, R120, 0x1c, P5 ;  /* 0x0000001c7800780c */ /* 0x000fc80002fa4470 */
[----:B------:R-:W-:-:S13]  /*3350*/  ISETP.GT.U32.OR P5, PT, R41, 0x1c, P5 ;  /* 0x0000001c2900780c */ /* 0x000fda0002fa4470 */
[----:B------:R-:W0:Y:S01]  /*3360*/  @!P5 LDC.64 R120, c[0x0][0x380] ;  /* 0x0000e000ff78db82 */ /* 0x000e220000000a00 */
[----:B------:R-:W-:-:S05]  /*3370*/  @!P5 IADD3 R122, PT, PT, R95, UR4, RZ ;  /* 0x000000045f7adc10 */ /* 0x000fca000fffe0ff */
[----:B------:R-:W-:-:S04]  /*3380*/  @!P5 IMAD R122, R122, 0x1c, R195 ;  /* 0x0000001c7a7ad824 */ /* 0x000fc800078e02c3 */
[----:B0-----:R-:W-:-:S05]  /*3390*/  @!P5 IMAD.WIDE R120, R122, 0x4, R120 ;  /* 0x000000047a78d825 */ /* 0x001fca00078e0278 */
[----:B------:R0:W3:Y:S01]  /*33a0*/  @!P5 LDG.E.CONSTANT R125, desc[UR6][R120.64] ;  /* 0x00000006787dd981 */ /* 0x0000e2000c1e9900 */
[----:B------:R-:W-:-:S04]  /*33b0*/  LOP3.LUT P5, RZ, R96, UR4, R23, 0xfe, !PT ;  /* 0x0000000460ff7c12 */ /* 0x000fc8000f8afe17 */
[----:B------:R-:W-:Y:S01]  /*33c0*/  ISETP.EQ.OR P5, PT, R25, RZ, !P5 ;  /* 0x000000ff1900720c */ /* 0x000fe20006fa2670 */
[----:B0-----:R-:W-:Y:S01]  /*33d0*/  VIADD R120, R123, UR4 ;  /* 0x000000047b787c36 */ /* 0x001fe20008000000 */
[----:B------:R-:W-:-:S04]  /*33e0*/  LOP3.LUT R123, R97, R23, RZ, 0xfc, !PT ;  /* 0x00000017617b7212 */ /* 0x000fc800078efcff */
[----:B------:R-:W-:-:S04]  /*33f0*/  ISETP.GT.U32.OR P5, PT, R120, 0x1c, P5 ;  /* 0x0000001c7800780c */ /* 0x000fc80002fa4470 */
[----:B------:R-:W-:-:S13]  /*3400*/  ISETP.GT.U32.OR P5, PT, R42, 0x1c, P5 ;  /* 0x0000001c2a00780c */ /* 0x000fda0002fa4470 */
[----:B------:R-:W0:Y:S01]  /*3410*/  @!P5 LDC.64 R120, c[0x0][0x380] ;  /* 0x0000e000ff78db82 */ /* 0x000e220000000a00 */
[----:B------:R-:W-:-:S04]  /*3420*/  @!P5 VIADD R122, R96, UR4 ;  /* 0x00000004607adc36 */ /* 0x000fc80008000000 */
[----:B------:R-:W-:-:S04]  /*3430*/  @!P5 IMAD R122, R122, 0x1c, R194 ;  /* 0x0000001c7a7ad824 */ /* 0x000fc800078e02c2 */
[----:B0-----:R-:W-:-:S05]  /*3440*/  @!P5 IMAD.WIDE R120, R122, 0x4, R120 ;  /* 0x000000047a78d825 */ /* 0x001fca00078e0278 */
[----:B------:R0:W4:Y:S01]  /*3450*/  @!P5 LDG.E.CONSTANT R124, desc[UR6][R120.64] ;  /* 0x00000006787cd981 */ /* 0x000122000c1e9900 */
[----:B------:R-:W-:-:S04]  /*3460*/  LOP3.LUT P5, RZ, R97, UR4, R23, 0xfe, !PT ;  /* 0x0000000461ff7c12 */ /* 0x000fc8000f8afe17 */
[----:B------:R-:W-:Y:S01]  /*3470*/  ISETP.EQ.OR P5, PT, R26, RZ, !P5 ;  /* 0x000000ff1a00720c */ /* 0x000fe20006fa2670 */
[----:B0-----:R-:W-:Y:S02]  /*3480*/  VIADD R120, R123, UR4 ;  /* 0x000000047b787c36 */ /* 0x001fe40008000000 */
[----:B------:R-:W-:-:S03]  /*3490*/  IMAD.MOV.U32 R123, RZ, RZ, RZ ;  /* 0x000000ffff7b7224 */ /* 0x000fc600078e00ff */
[----:B------:R-:W-:-:S04]  /*34a0*/  ISETP.GT.U32.OR P5, PT, R120, 0x1c, P5 ;  /* 0x0000001c7800780c */ /* 0x000fc80002fa4470 */
[----:B------:R-:W-:-:S13]  /*34b0*/  ISETP.GT.U32.OR P5, PT, R43, 0x1c, P5 ;  /* 0x0000001c2b00780c */ /* 0x000fda0002fa4470 */
[----:B------:R-:W0:Y:S01]  /*34c0*/  @!P5 LDC.64 R120, c[0x0][0x380] ;  /* 0x0000e000ff78db82 */ /* 0x000e220000000a00 */
[----:B------:R-:W-:-:S04]  /*34d0*/  @!P5 VIADD R122, R97, UR4 ;  /* 0x00000004617adc36 */ /* 0x000fc80008000000 */
[----:B------:R-:W-:-:S04]  /*34e0*/  @!P5 IMAD R122, R122, 0x1c, R193 ;  /* 0x0000001c7a7ad824 */ /* 0x000fc800078e02c1 */
[----:B0-----:R-:W-:-:S05]  /*34f0*/  @!P5 IMAD.WIDE R120, R122, 0x4, R120 ;  /* 0x000000047a78d825 */ /* 0x001fca00078e0278 */
[----:B------:R0:W5:Y:S01]  /*3500*/  @!P5 LDG.E.CONSTANT R123, desc[UR6][R120.64] ;  /* 0x00000006787bd981 */ /* 0x000162000c1e9900 */
[----:B------:R-:W-:-:S04]  /*3510*/  LOP3.LUT P5, RZ, R98, UR4, R23, 0xfe, !PT ;  /* 0x0000000462ff7c12 */ /* 0x000fc8000f8afe17 */
[----:B------:R-:W-:Y:S02]  /*3520*/  ISETP.EQ.OR P5, PT, R27, RZ, !P5 ;  /* 0x000000ff1b00720c */ /* 0x000fe40006fa2670 */
[----:B0-----:R-:W-:Y:S02]  /*3530*/  IADD3 R120, PT, PT, R127, UR4, RZ ;  /* 0x000000047f787c10 */ /* 0x001fe4000fffe0ff */
[----:B------:R-:W-:Y:S02]  /*3540*/  LOP3.LUT R127, R99, R23, RZ, 0xfc, !PT ;  /* 0x00000017637f7212 */ /* 0x000fe400078efcff */
[----:B------:R-:W-:-:S04]  /*3550*/  ISETP.GT.U32.OR P5, PT, R120, 0x1c, P5 ;  /* 0x0000001c7800780c */ /* 0x000fc80002fa4470 */
[----:B------:R-:W-:-:S13]  /*3560*/  ISETP.GT.U32.OR P5, PT, R44, 0x1c, P5 ;  /* 0x0000001c2c00780c */ /* 0x000fda0002fa4470 */
[----:B------:R-:W0:Y:S01]  /*3570*/  @!P5 LDC.64 R120, c[0x0][0x380] ;  /* 0x0000e000ff78db82 */ /* 0x000e220000000a00 */
[----:B------:R-:W-:-:S04]  /*3580*/  @!P5 VIADD R122, R98, UR4 ;  /* 0x00000004627adc36 */ /* 0x000fc80008000000 */
[----:B------:R-:W-:-:S04]  /*3590*/  @!P5 IMAD R122, R122, 0x1c, R192 ;  /* 0x0000001c7a7ad824 */ /* 0x000fc800078e02c0 */
[----:B0-----:R-:W-:-:S04]  /*35a0*/  @!P5 IMAD.WIDE R120, R122, 0x4, R120 ;  /* 0x000000047a78d825 */ /* 0x001fc800078e0278 */
[----:B------:R-:W-:-:S06]  /*35b0*/  IMAD.MOV.U32 R122, RZ, RZ, RZ ;  /* 0x000000ffff7a7224 */ /* 0x000fcc00078e00ff */
[----:B------:R0:W5:Y:S01]  /*35c0*/  @!P5 LDG.E.CONSTANT R122, desc[UR6][R120.64] ;  /* 0x00000006787ad981 */ /* 0x000162000c1e9900 */
[----:B------:R-:W-:-:S04]  /*35d0*/  LOP3.LUT P5, RZ, R99, UR4, R23, 0xfe, !PT ;  /* 0x0000000463ff7c12 */ /* 0x000fc8000f8afe17 */
[----:B------:R-:W-:Y:S01]  /*35e0*/  ISETP.EQ.OR P5, PT, R28, RZ, !P5 ;  /* 0x000000ff1c00720c */ /* 0x000fe20006fa2670 */
[----:B0-----:R-:W-:-:S05]  /*35f0*/  VIADD R120, R127, UR4 ;  /* 0x000000047f787c36 */ /* 0x001fca0008000000 */
        /* <DEDUP_REMOVED lines=28> */
[----:B------:R0:W5:Y:S01]  /*37c0*/  @!P5 LDG.E.CONSTANT R136, desc[UR6][R120.64] ;  /* 0x000000067888d981 */ /* 0x000162000c1e9900 */
[----:B------:R-:W-:Y:S02]  /*37d0*/  LOP3.LUT P5, RZ, R57, UR4, R23, 0xfe, !PT ;  /* 0x0000000439ff7c12 */ /* 0x000fe4000f8afe17 */
[----:B------:R-:W-:Y:S02]  /*37e0*/  CS2R R132, SRZ ;  /* 0x0000000000847805 */ /* 0x000fe4000001ff00 */
        /* <DEDUP_REMOVED lines=21> */
[----:B------:R-:W-:Y:S01]  /*3940*/  LOP3.LUT P5, RZ, R103, UR4, R23, 0xfe, !PT ;  /* 0x0000000467ff7c12 */ /* 0x000fe2000f8afe17 */
[----:B------:R-:W-:-:S03]  /*3950*/  IMAD.MOV.U32 R188, RZ, RZ, RZ ;  /* 0x000000ffffbc7224 */ /* 0x000fc600078e00ff */
        /* <DEDUP_REMOVED lines=44> */
[----:B------:R-:W-:Y:S01]  /*3c20*/  LOP3.LUT P5, RZ, R107, UR4, R23, 0xfe, !PT ;  /* 0x000000046bff7c12 */ /* 0x000fe2000f8afe17 */
[----:B------:R-:W-:-:S03]  /*3c30*/  HFMA2 R129, -RZ, RZ, 0, 0 ;  /* 0x00000000ff817431 */ /* 0x000fc600000001ff */
        /* <DEDUP_REMOVED lines=19> */
[----:B0-----:R-:W-:Y:S01]  /*3d70*/  @!P5 IMAD.WIDE R120, R127, 0x4, R120 ;  /* 0x000000047f78d825 */ /* 0x001fe200078e0278 */
[----:B------:R-:W-:-:S04]  /*3d80*/  LOP3.LUT R127, R58, R23, RZ, 0xfc, !PT ;  /* 0x000000173a7f7212 */ /* 0x000fc800078efcff */
        /* <DEDUP_REMOVED lines=9> */
[----:B0-----:R-:W-:Y:S01]  /*3e20*/  @!P5 IMAD.WIDE R120, R127, 0x4, R120 ;  /* 0x000000047f78d825 */ /* 0x001fe200078e0278 */
[----:B------:R-:W-:-:S06]  /*3e30*/  MOV R127, RZ ;  /* 0x000000ff007f7202 */ /* 0x000fcc0000000f00 */
[----:B------:R0:W5:Y:S01]  /*3e40*/  @!P5 LDG.E.CONSTANT R127, desc[UR6][R120.64] ;  /* 0x00000006787fd981 */ /* 0x000162000c1e9900 */
[----:B------:R-:W-:-:S03]  /*3e50*/  LOP3.LUT P5, RZ, R59, UR4, R23, 0xfe, !PT ;  /* 0x000000043bff7c12 */ /* 0x000fc6000f8afe17 */
[----:B--2---:R1:W-:Y:S01]  /*3e60*/  STS [R2], R126 ;  /* 0x0000007e02007388 */ /* 0x0043e20000000800 */
[----:B------:R-:W-:Y:S02]  /*3e70*/  ISETP.EQ.OR P5, PT, R24, RZ, !P5 ;  /* 0x000000ff1800720c */ /* 0x000fe40006fa2670 */
[----:B0-----:R-:W-:-:S05]  /*3e80*/  LOP3.LUT R121, R59, R23, RZ, 0xfc, !PT ;  /* 0x000000173b797212 */ /* 0x001fca00078efcff */
[----:B------:R-:W-:-:S05]  /*3e90*/  VIADD R120, R121, UR4 ;  /* 0x0000000479787c36 */ /* 0x000fca0008000000 */
[----:B------:R-:W-:-:S04]  /*3ea0*/  ISETP.GT.U32.OR P5, PT, R120, 0x1c, P5 ;  /* 0x0000001c7800780c */ /* 0x000fc80002fa4470 */
[----:B------:R-:W-:-:S13]  /*3eb0*/  ISETP.GT.U32.OR P5, PT, R41, 0x1c, P5 ;  /* 0x0000001c2900780c */ /* 0x000fda0002fa4470 */
[----:B------:R-:W0:Y:S01]  /*3ec0*/  @!P5 LDC.64 R120, c[0x0][0x380] ;  /* 0x0000e000ff78db82 */ /* 0x000e220000000a00 */
[----:B-1----:R-:W-:-:S04]  /*3ed0*/  @!P5 VIADD R126, R59, UR4 ;  /* 0x000000043b7edc36 */ /* 0x002fc80008000000 */
[----:B------:R-:W-:-:S04]  /*3ee0*/  @!P5 IMAD R126, R126, 0x1c, R176 ;  /* 0x0000001c7e7ed824 */ /* 0x000fc800078e02b0 */
[----:B0-----:R-:W-:-:S04]  /*3ef0*/  @!P5 IMAD.WIDE R120, R126, 0x4, R120 ;  /* 0x000000047e78d825 */ /* 0x001fc800078e0278 */
[----:B------:R-:W-:-:S06]  /*3f00*/  IMAD.MOV.U32 R126, RZ, RZ, RZ ;  /* 0x000000ffff7e7224 */ /* 0x000fcc00078e00ff */
[----:B------:R0:W2:Y:S01]  /*3f10*/  @!P5 LDG.E.CONSTANT R126, desc[UR6][R120.64] ;  /* 0x00000006787ed981 */ /* 0x0000a2000c1e9900 */
[----:B------:R-:W-:-:S03]  /*3f20*/  LOP3.LUT P5, RZ, R60, UR4, R23, 0xfe, !PT ;  /* 0x000000043cff7c12 */ /* 0x000fc6000f8afe17 */
[----:B---3--:R1:W-:Y:S01]  /*3f30*/  STS [R2+0x4], R125 ;  /* 0x0000047d02007388 */ /* 0x0083e20000000800 */
[----:B------:R-:W-:Y:S01]  /*3f40*/  ISETP.EQ.OR P5, PT, R25, RZ, !P5 ;  /* 0x000000ff1900720c */ /* 0x000fe20006fa2670 */
[----:B0-----:R-:W-:-:S05]  /*3f50*/  VIADD R120, R252, UR4 ;  /* 0x00000004fc787c36 */ /* 0x001fca0008000000 */
[----:B------:R-:W-:-:S04]  /*3f60*/  ISETP.GT.U32.OR P5, PT, R120, 0x1c, P5 ;  /* 0x0000001c7800780c */ /* 0x000fc80002fa4470 */
[----:B------:R-:W-:-:S13]  /*3f70*/  ISETP.GT.U32.OR P5, PT, R42, 0x1c, P5 ;  /* 0x0000001c2a00780c */ /* 0x000fda0002fa4470 */
[----:B------:R-:W0:Y:S01]  /*3f80*/  @!P5 LDC.64 R120, c[0x0][0x380] ;  /* 0x0000e000ff78db82 */ /* 0x000e220000000a00 */
[----:B-1----:R-:W-:-:S04]  /*3f90*/  @!P5 VIADD R125, R60, UR4 ;  /* 0x000000043c7ddc36 */ /* 0x002fc80008000000 */
[----:B------:R-:W-:-:S04]  /*3fa0*/  @!P5 IMAD R125, R125, 0x1c, R175 ;  /* 0x0000001c7d7dd824 */ /* 0x000fc800078e02af */
[----:B0-----:R-:W-:-:S04]  /*3fb0*/  @!P5 IMAD.WIDE R120, R125, 0x4, R120 ;  /* 0x000000047d78d825 */ /* 0x001fc800078e0278 */
[----:B------:R-:W-:-:S06]  /*3fc0*/  HFMA2 R125, -RZ, RZ, 0, 0 ;  /* 0x00000000ff7d7431 */ /* 0x000fcc00000001ff */
[----:B------:R0:W3:Y:S01]  /*3fd0*/  @!P5 LDG.E.CONSTANT R125, desc[UR6][R120.64] ;  /* 0x00000006787dd981 */ /* 0x0000e2000c1e9900 */
[----:B------:R-:W-:-:S03]  /*3fe0*/  LOP3.LUT P5, RZ, R61, UR4, R23, 0xfe, !PT ;  /* 0x000000043dff7c12 */ /* 0x000fc6000f8afe17 */
[----:B----4-:R1:W-:Y:S01]  /*3ff0*/  STS [R2+0x8], R124 ;  /* 0x0000087c02007388 */ /* 0x0103e20000000800 */
        /* <DEDUP_REMOVED lines=8> */
[----:B------:R-:W-:-:S06]  /*4080*/  IMAD.MOV.U32 R124, RZ, RZ, RZ ;  /* 0x000000ffff7c7224 */ /* 0x000fcc00078e00ff */
[----:B------:R0:W4:Y:S01]  /*4090*/  @!P5 LDG.E.CONSTANT R124, desc[UR6][R120.64] ;  /* 0x00000006787cd981 */ /* 0x000122000c1e9900 */
[----:B------:R-:W-:-:S03]  /*40a0*/  LOP3.LUT P5, RZ, R62, UR4, R23, 0xfe, !PT ;  /* 0x000000043eff7c12 */ /* 0x000fc6000f8afe17 */
[----:B-----5:R1:W-:Y:S01]  /*40b0*/  STS [R2+0xc], R123 ;  /* 0x00000c7b02007388 */ /* 0x0203e20000000800 */
[----:B------:R-:W-:Y:S01]  /*40c0*/  ISETP.EQ.OR P5, PT, R27, RZ, !P5 ;  /* 0x000000ff1b00720c */ /* 0x000fe20006fa2670 */
[----:B0-----:R-:W-:-:S05]  /*40d0*/  VIADD R120, R250, UR4 ;  /* 0x00000004fa787c36 */ /* 0x001fca0008000000 */
[----:B------:R-:W-:-:S04]  /*40e0*/  ISETP.GT.U32.OR P5, PT, R120, 0x1c, P5 ;  /* 0x0000001c7800780c */ /* 0x000fc80002fa4470 */
[----:B------:R-:W-:-:S13]  /*40f0*/  ISETP.GT.U32.OR P5, PT, R44, 0x1c, P5 ;  /* 0x0000001c2c00780c */ /* 0x000fda0002fa4470 */
[----:B------:R-:W0:Y:S01]  /*4100*/  @!P5 LDC.64 R120, c[0x0][0x380] ;  /* 0x0000e000ff78db82 */ /* 0x000e220000000a00 */
[----:B-1----:R-:W-:-:S04]  /*4110*/  @!P5 VIADD R123, R62, UR4 ;  /* 0x000000043e7bdc36 */ /* 0x002fc80008000000 */
[----:B------:R-:W-:-:S04]  /*4120*/  @!P5 IMAD R123, R123, 0x1c, R173 ;  /* 0x0000001c7b7bd824 */ /* 0x000fc800078e02ad */
[----:B0-----:R-:W-:Y:S01]  /*4130*/  @!P5 IMAD.WIDE R120, R123, 0x4, R120 ;  /* 0x000000047b78d825 */ /* 0x001fe200078e0278 */
[----:B------:R-:W-:-:S06]  /*4140*/  MOV R123, RZ ;  /* 0x000000ff007b7202 */ /* 0x000fcc0000000f00 */
[----:B------:R0:W5:Y:S01]  /*4150*/  @!P5 LDG.E.CONSTANT R123, desc[UR6][R120.64] ;  /* 0x00000006787bd981 */ /* 0x000162000c1e9900 */
[----:B------:R-:W-:-:S03]  /*4160*/  LOP3.LUT P5, RZ, R63, UR4, R23, 0xfe, !PT ;  /* 0x000000043fff7c12 */ /* 0x000fc6000f8afe17 */
[----:B------:R1:W-:Y:S01]  /*4170*/  STS [R2+0x10], R122 ;  /* 0x0000107a02007388 */ /* 0x0003e20000000800 */
        /* <DEDUP_REMOVED lines=130> */
[----:B------:R-:W-:-:S03]  /*49a0*/  LOP3.LUT P5, RZ, R204, UR4, RZ, 0xfc, !PT ;  /* 0x00000004ccff7c12 */ /* 0x000fc6000f8afcff */
        /* <DEDUP_REMOVED lines=24> */
[----:B--2---:R1:W-:Y:S01]  /*4b30*/  STS [R2+0x44], R126 ;  /* 0x0000447e02007388 */ /* 0x0043e20000000800 */
        /* <DEDUP_REMOVED lines=237> */
[----:B------:R-:W4:Y:S01]  /*5a10*/  @!P5 LDG.E.CONSTANT R124, desc[UR6][R120.64] ;  /* 0x00000006787cd981 */ /* 0x000f22000c1e9900 */
[----:B------:R-:W-:Y:S03]  /*5a20*/  BSSY.RECONVERGENT B0, `(.L_x_0) ;  /* 0x0000022000007945 */ /* 0x000fe60003800200 */
[----:B-----5:R0:W-:Y:S04]  /*5a30*/  STS [R2+0x94], R123 ;  /* 0x0000947b02007388 */ /* 0x0201e80000000800 */
[----:B------:R0:W-:Y:S04]  /*5a40*/  STS [R2+0x98], R122 ;  /* 0x0000987a02007388 */ /* 0x0001e80000000800 */
        /* <DEDUP_REMOVED lines=12> */
[----:B--2---:R0:W-:Y:S04]  /*5b10*/  STS [R2+0xcc], R126 ;  /* 0x0000cc7e02007388 */ /* 0x0041e80000000800 */
[----:B---3--:R0:W-:Y:S04]  /*5b20*/  STS [R2+0xd0], R125 ;  /* 0x0000d07d02007388 */ /* 0x0081e80000000800 */
[----:B----4-:R0:W-:Y:S01]  /*5b30*/  STS [R2+0xd4], R124 ;  /* 0x0000d47c02007388 */ /* 0x0101e20000000800 */
[----:B------:R-:W-:Y:S05]  /*5b40*/  @P6 BRA `(.L_x_1) ;  /* 0x00000000003c6947 */ /* 0x000fea0003800000 */
[C---:B------:R-:W-:Y:S01]  /*5b50*/  LOP3.LUT P5, RZ, R109.reuse, UR4, RZ, 0xfc, !PT ;  /* 0x000000046dff7c12 */ /* 0x040fe2000f8afcff */
[----:B------:R-:W-:Y:S01]  /*5b60*/  VIADD R120, R109, UR4 ;  /* 0x000000046d787c36 */ /* 0x000fe20008000000 */
[----:B------:R-:W-:Y:S01]  /*5b70*/  BSSY.RECONVERGENT B1, `(.L_x_2) ;  /* 0x000000b000017945 */ /* 0x000fe20003800200 */
[----:B------:R-:W-:Y:S01]  /*5b80*/  IMAD.MOV.U32 R121, RZ, RZ, RZ ;  /* 0x000000ffff797224 */ /* 0x000fe200078e00ff */
[----:B------:R-:W-:-:S04]  /*5b90*/  ISETP.EQ.OR P5, PT, R29, RZ, !P5 ;  /* 0x000000ff1d00720c */ /* 0x000fc80006fa2670 */
[----:B------:R-:W-:-:S04]  /*5ba0*/  ISETP.GT.U32.OR P5, PT, R120, 0x1c, P5 ;  /* 0x0000001c7800780c */ /* 0x000fc80002fa4470 */
[----:B------:R-:W-:-:S13]  /*5bb0*/  ISETP.GT.U32.OR P5, PT, R46, 0x1c, P5 ;  /* 0x0000001c2e00780c */ /* 0x000fda0002fa4470 */
[----:B------:R-:W-:Y:S05]  /*5bc0*/  @P5 BRA `(.L_x_3) ;  /* 0x0000000000145947 */ /* 0x000fea0003800000 */
[----:B------:R-:W1:Y:S01]  /*5bd0*/  LDC.64 R120, c[0x0][0x380] ;  /* 0x0000e000ff787b82 */ /* 0x000e620000000a00 */
[----:B0-----:R-:W-:-:S05]  /*5be0*/  IADD3 R122, PT, PT, R201, UR4, RZ ;  /* 0x00000004c97a7c10 */ /* 0x001fca000fffe0ff */
[----:B------:R-:W-:-:S04]  /*5bf0*/  IMAD R122, R122, 0x1c, R112 ;  /* 0x0000001c7a7a7824 */ /* 0x000fc800078e0270 */
[----:B-1----:R-:W-:-:S06]  /*5c00*/  IMAD.WIDE R120, R122, 0x4, R120 ;  /* 0x000000047a787825 */ /* 0x002fcc00078e0278 */
[----:B------:R1:W5:Y:S02]  /*5c10*/  LDG.E.CONSTANT R121, desc[UR6][R120.64] ;  /* 0x0000000678797981 */ /* 0x000364000c1e9900 */
.L_x_3:
[----:B------:R-:W-:Y:S05]  /*5c20*/  BSYNC.RECONVERGENT B1 ;  /* 0x0000000000017941 */ /* 0x000fea0003800200 */
.L_x_2:
[----:B-----5:R2:W-:Y:S02]  /*5c30*/  STS [R2+0xd8], R121 ;  /* 0x0000d87902007388 */ /* 0x0205e40000000800 */
.L_x_1:
[----:B------:R-:W-:Y:S05]  /*5c40*/  BSYNC.RECONVERGENT B0 ;  /* 0x0000000000007941 */ /* 0x000fea0003800200 */
.L_x_0:
[----:B-12---:R-:W1:Y:S01]  /*5c50*/  LDC.64 R120, c[0x0][0x388] ;  /* 0x0000e200ff787b82 */ /* 0x006e620000000a00 */
[----:B------:R-:W-:-:S06]  /*5c60*/  UIMAD UR5, UR4, 0x3, URZ ;  /* 0x00000003040578a4 */ /* 0x000fcc000f8e02ff */
[----:B0-----:R-:W-:Y:S02]  /*5c70*/  VIADD R124, R113, UR5 ;  /* 0x00000005717c7c36 */ /* 0x001fe40008000000 */
[----:B------:R-:W-:Y:S02]  /*5c80*/  VIADD R128, R114, UR5 ;  /* 0x0000000572807c36 */ /* 0x000fe40008000000 */
[----:B-1----:R-:W-:-:S04]  /*5c90*/  IMAD.WIDE.U32 R124, R124, 0x4, R120 ;  /* 0x000000047c7c7825 */ /* 0x002fc800078e0078 */
[----:B------:R-:W-:Y:S01]  /*5ca0*/  IMAD.WIDE.U32 R128, R128, 0x4, R120 ;  /* 0x0000000480807825 */ /* 0x000fe200078e0078 */
[----:B------:R-:W2:Y:S04]  /*5cb0*/  LDG.E.CONSTANT R122, desc[UR6][R124.64] ;  /* 0x000000067c7a7981 */ /* 0x000ea8000c1e9900 */
[----:B------:R-:W2:Y:S04]  /*5cc0*/  LDG.E.CONSTANT R123, desc[UR6][R124.64+0x4] ;  /* 0x000004067c7b7981 */ /* 0x000ea8000c1e9900 */
[----:B------:R-:W3:Y:S04]  /*5cd0*/  LDG.E.CONSTANT R126, desc[UR6][R128.64+0x4] ;  /* 0x00000406807e7981 */ /* 0x000ee8000c1e9900 */
[----:B------:R-:W3:Y:S04]  /*5ce0*/  LDG.E.CONSTANT R127, desc[UR6][R128.64+0x8] ;  /* 0x00000806807f7981 */ /* 0x000ee8000c1e9900 */
[----:B------:R-:W4:Y:S04]  /*5cf0*/  LDG.E.CONSTANT R124, desc[UR6][R124.64+0x8] ;  /* 0x000008067c7c7981 */ /* 0x000f28000c1e9900 */
[----:B------:R0:W4:Y:S02]  /*5d00*/  LDG.E.CONSTANT R125, desc[UR6][R128.64] ;  /* 0x00000006807d7981 */ /* 0x000124000c1e9900 */
[----:B0-----:R-:W-:-:S04]  /*5d10*/  VIADD R128, R115, UR5 ;  /* 0x0000000573807c36 */ /* 0x001fc80008000000 */
[----:B------:R-:W-:-:S05]  /*5d20*/  IMAD.WIDE.U32 R128, R128, 0x4, R120 ;  /* 0x0000000480807825 */ /* 0x000fca00078e0078 */
[----:B------:R-:W4:Y:S04]  /*5d30*/  LDG.E.CONSTANT R130, desc[UR6][R128.64] ;  /* 0x0000000680827981 */ /* 0x000f28000c1e9900 */
[----:B------:R-:W4:Y:S01]  /*5d40*/  LDG.E.CONSTANT R131, desc[UR6][R128.64+0x4] ;  /* 0x0000040680837981 */ /* 0x000f22000c1e9900 */
[----:B------:R-:W-:-:S04]  /*5d50*/  VIADD R136, R116, UR5 ;  /* 0x0000000574887c36 */ /* 0x000fc80008000000 */
[----:B------:R-:W-:Y:S01]  /*5d60*/  IMAD.WIDE.U32 R136, R136, 0x4, R120 ;  /* 0x0000000488887825 */ /* 0x000fe200078e0078 */
[----:B--2---:R0:W-:Y:S04]  /*5d70*/  STS.64 [R3], R122 ;  /* 0x0000007a03007388 */ /* 0x0041e80000000a00 */
[----:B---3--:R-:W-:Y:S04]  /*5d80*/  STS.64 [R3+0x10], R126 ;  /* 0x0000107e03007388 */ /* 0x008fe80000000a00 */
[----:B0-----:R0:W2:Y:S04]  /*5d90*/  LDG.E.CONSTANT R122, desc[UR6][R128.64+0x8] ;  /* 0x00000806807a7981 */ /* 0x0010a8000c1e9900 */
[----:B------:R-:W2:Y:S04]  /*5da0*/  LDG.E.CONSTANT R123, desc[UR6][R136.64] ;  /* 0x00000006887b7981 */ /* 0x000ea8000c1e9900 */
[----:B----4-:R1:W-:Y:S01]  /*5db0*/  STS.64 [R3+0x8], R124 ;  /* 0x0000087c03007388 */ /* 0x0103e20000000a00 */
[----:B0-----:R-:W-:-:S03]  /*5dc0*/  IADD3 R128, PT, PT, R118, UR5, RZ ;  /* 0x0000000576807c10 */ /* 0x001fc6000fffe0ff */
[----:B-1----:R-:W3:Y:S04]  /*5dd0*/  LDG.E.CONSTANT R124, desc[UR6][R136.64+0x4] ;  /* 0x00000406887c7981 */ /* 0x002ee8000c1e9900 */
[----:B------:R-:W3:Y:S04]  /*5de0*/  LDG.E.CONSTANT R125, desc[UR6][R136.64+0x8] ;  /* 0x00000806887d7981 */ /* 0x000ee8000c1e9900 */
[----:B------:R0:W-:Y:S02]  /*5df0*/  STS.64 [R3+0x18], R130 ;  /* 0x0000188203007388 */ /* 0x0001e40000000a00 */
[----:B0-----:R-:W-:-:S04]  /*5e00*/  VIADD R130, R117, UR5 ;  /* 0x0000000575827c36 */ /* 0x001fc80008000000 */
[----:B------:R-:W-:-:S05]  /*5e10*/  IMAD.WIDE.U32 R130, R130, 0x4, R120 ;  /* 0x0000000482827825 */ /* 0x000fca00078e0078 */
[----:B------:R-:W4:Y:S04]  /*5e20*/  LDG.E.CONSTANT R126, desc[UR6][R130.64] ;  /* 0x00000006827e7981 */ /* 0x000f28000c1e9900 */
[----:B------:R-:W4:Y:S01]  /*5e30*/  LDG.E.CONSTANT R127, desc[UR6][R130.64+0x4] ;  /* 0x00000406827f7981 */ /* 0x000f22000c1e9900 */
[----:B------:R-:W-:-:S05]  /*5e40*/  IMAD.WIDE.U32 R128, R128, 0x4, R120 ;  /* 0x0000000480807825 */ /* 0x000fca00078e0078 */
[----:B------:R-:W4:Y:S04]  /*5e50*/  LDG.E.CONSTANT R132, desc[UR6][R128.64+0x4] ;  /* 0x0000040680847981 */ /* 0x000f28000c1e9900 */
[----:B------:R-:W4:Y:S04]  /*5e60*/  LDG.E.CONSTANT R130, desc[UR6][R130.64+0x8] ;  /* 0x0000080682827981 */ /* 0x000f28000c1e9900 */
[----:B------:R-:W4:Y:S04]  /*5e70*/  LDG.E.CONSTANT R133, desc[UR6][R128.64+0x8] ;  /* 0x0000080680857981 */ /* 0x000f28000c1e9900 */
[----:B------:R0:W4:Y:S02]  /*5e80*/  LDG.E.CONSTANT R131, desc[UR6][R128.64] ;  /* 0x0000000680837981 */ /* 0x000124000c1e9900 */
[----:B0-----:R-:W-:-:S04]  /*5e90*/  VIADD R128, R134, UR5 ;  /* 0x0000000586807c36 */ /* 0x001fc80008000000 */
[----:B------:R-:W-:Y:S01]  /*5ea0*/  IMAD.WIDE.U32 R128, R128, 0x4, R120 ;  /* 0x0000000480807825 */ /* 0x000fe200078e0078 */
[----:B--2---:R-:W-:Y:S04]  /*5eb0*/  STS.64 [R3+0x20], R122 ;  /* 0x0000207a03007388 */ /* 0x004fe80000000a00 */
[----:B---3--:R0:W-:Y:S02]  /*5ec0*/  STS.64 [R3+0x28], R124 ;  /* 0x0000287c03007388 */ /* 0x0081e40000000a00 */
[----:B0-----:R-:W-:-:S04]  /*5ed0*/  VIADD R124, R119, UR5 ;  /* 0x00000005777c7c36 */ /* 0x001fc80008000000 */
[----:B------:R-:W-:-:S05]  /*5ee0*/  IMAD.WIDE.U32 R124, R124, 0x4, R120 ;  /* 0x000000047c7c7825 */ /* 0x000fca00078e0078 */
[----:B------:R-:W2:Y:S04]  /*5ef0*/  LDG.E.CONSTANT R122, desc[UR6][R124.64] ;  /* 0x000000067c7a7981 */ /* 0x000ea8000c1e9900 */
[----:B------:R-:W2:Y:S04]  /*5f00*/  LDG.E.CONSTANT R123, desc[UR6][R124.64+0x4] ;  /* 0x000004067c7b7981 */ /* 0x000ea8000c1e9900 */
[----:B----4-:R0:W-:Y:S04]  /*5f10*/  STS.64 [R3+0x30], R126 ;  /* 0x0000307e03007388 */ /* 0x0101e80000000a00 */
[----:B------:R-:W3:Y:S04]  /*5f20*/  LDG.E.CONSTANT R124, desc[UR6][R124.64+0x8] ;  /* 0x000008067c7c7981 */ /* 0x000ee8000c1e9900 */
[----:B0-----:R-:W4:Y:S04]  /*5f30*/  LDG.E.CONSTANT R126, desc[UR6][R128.64+0x4] ;  /* 0x00000406807e7981 */ /* 0x001f28000c1e9900 */
[----:B------:R-:W3:Y:S04]  /*5f40*/  LDG.E.CONSTANT R125, desc[UR6][R128.64] ;  /* 0x00000006807d7981 */ /* 0x000ee8000c1e9900 */
[----:B------:R0:W4:Y:S02]  /*5f50*/  LDG.E.CONSTANT R127, desc[UR6][R128.64+0x8] ;  /* 0x00000806807f7981 */ /* 0x000124000c1e9900 */
[----:B0-----:R-:W-:-:S04]  /*5f60*/  VIADD R128, R135, UR5 ;  /* 0x0000000587807c36 */ /* 0x001fc80008000000 */
[----:B------:R-:W-:Y:S01]  /*5f70*/  IMAD.WIDE.U32 R128, R128, 0x4, R120 ;  /* 0x0000000480807825 */ /* 0x000fe200078e0078 */
[----:B------:R0:W-:Y:S04]  /*5f80*/  STS.64 [R3+0x38], R130 ;  /* 0x0000388203007388 */ /* 0x0001e80000000a00 */
[----:B0-----:R-:W4:Y:S04]  /*5f90*/  LDG.E.CONSTANT R130, desc[UR6][R128.64] ;  /* 0x0000000680827981 */ /* 0x001f28000c1e9900 */
[----:B------:R-:W4:Y:S01]  /*5fa0*/  LDG.E.CONSTANT R131, desc[UR6][R128.64+0x4] ;  /* 0x0000040680837981 */ /* 0x000f22000c1e9900 */
[----:B------:R-:W-:-:S04]  /*5fb0*/  VIADD R136, R138, UR5 ;  /* 0x000000058a887c36 */ /* 0x000fc80008000000 */
[----:B------:R-:W-:Y:S01]  /*5fc0*/  IMAD.WIDE.U32 R136, R136, 0x4, R120 ;  /* 0x0000000488887825 */ /* 0x000fe200078e0078 */
[----:B------:R-:W4:Y:S04]  /*5fd0*/  LDG.E.CONSTANT R128, desc[UR6][R128.64+0x8] ;  /* 0x0000080680807981 */ /* 0x000f28000c1e9900 */
[----:B------:R-:W4:Y:S04]  /*5fe0*/  LDG.E.CONSTANT R129, desc[UR6][R136.64] ;  /* 0x0000000688817981 */ /* 0x000f28000c1e9900 */
[----:B------:R0:W-:Y:S02]  /*5ff0*/  STS.64 [R3+0x40], R132 ;  /* 0x0000408403007388 */ /* 0x0001e40000000a00 */
[----:B0-----:R-:W-:-:S05]  /*6000*/  IADD3 R132, PT, PT, R140, UR5, RZ ;  /* 0x000000058c847c10 */ /* 0x001fca000fffe0ff */
[----:B------:R-:W-:Y:S01]  /*6010*/  IMAD.WIDE.U32 R132, R132, 0x4, R120 ;  /* 0x0000000484847825 */ /* 0x000fe200078e0078 */
[----:B--2---:R-:W-:Y:S04]  /*6020*/  STS.64 [R3+0x48], R122 ;  /* 0x0000487a03007388 */ /* 0x004fe80000000a00 */
[----:B---3--:R0:W-:Y:S02]  /*6030*/  STS.64 [R3+0x50], R124 ;  /* 0x0000507c03007388 */ /* 0x0081e40000000a00 */
[----:B0-----:R-:W-:-:S04]  /*6040*/  VIADD R124, R139, UR5 ;  /* 0x000000058b7c7c36 */ /* 0x001fc80008000000 */
[----:B------:R-:W-:Y:S01]  /*6050*/  IMAD.WIDE.U32 R124, R124, 0x4, R120 ;  /* 0x000000047c7c7825 */ /* 0x000fe200078e0078 */
[----:B----4-:R0:W-:Y:S04]  /*6060*/  STS.64 [R3+0x58], R126 ;  /* 0x0000587e03007388 */ /* 0x0101e80000000a00 */
[----:B------:R1:W5:Y:S04]  /*6070*/  LDG.E.CONSTANT R122, desc[UR6][R124.64] ;  /* 0x000000067c7a7981 */ /* 0x000368000c1e9900 */
[----:B------:R1:W5:Y:S04]  /*6080*/  LDG.E.CONSTANT R123, desc[UR6][R124.64+0x4] ;  /* 0x000004067c7b7981 */ /* 0x000368000c1e9900 */
[----:B0-----:R1:W5:Y:S04]  /*6090*/  LDG.E.CONSTANT R126, desc[UR6][R132.64+0x4] ;  /* 0x00000406847e7981 */ /* 0x001368000c1e9900 */
[----:B------:R1:W5:Y:S04]  /*60a0*/  LDG.E.CONSTANT R127, desc[UR6][R132.64+0x8] ;  /* 0x00000806847f7981 */ /* 0x000368000c1e9900 */
[----:B------:R0:W-:Y:S04]  /*60b0*/  STS.64 [R3+0x60], R130 ;  /* 0x0000608203007388 */ /* 0x0001e80000000a00 */
[----:B------:R1:W5:Y:S04]  /*60c0*/  LDG.E.CONSTANT R124, desc[UR6][R124.64+0x8] ;  /* 0x000008067c7c7981 */ /* 0x000368000c1e9900 */
[----:B0-----:R-:W2:Y:S04]  /*60d0*/  LDG.E.CONSTANT R130, desc[UR6][R136.64+0x4] ;  /* 0x0000040688827981 */ /* 0x001ea8000c1e9900 */
[----:B------:R-:W2:Y:S04]  /*60e0*/  LDG.E.CONSTANT R131, desc[UR6][R136.64+0x8] ;  /* 0x0000080688837981 */ /* 0x000ea8000c1e9900 */
[----:B------:R1:W5:Y:S04]  /*60f0*/  LDG.E.CONSTANT R125, desc[UR6][R132.64] ;  /* 0x00000006847d7981 */ /* 0x000368000c1e9900 */
[----:B------:R1:W-:Y:S01]  /*6100*/  STS.64 [R3+0x68], R128 ;  /* 0x0000688003007388 */ /* 0x0003e20000000a00 */
[----:B------:R-:W-:Y:S01]  /*6110*/  ISETP.GT.U32.AND P5, PT, R4, 0xf, PT ;  /* 0x0000000f0400780c */ /* 0x000fe20003fa4070 */
[----:B------:R-:W-:Y:S02]  /*6120*/  BSSY.RECONVERGENT B0, `(.L_x_4) ;  /* 0x0000015000007945 */ /* 0x000fe40003800200 */
[----:B--2---:R1:W-:Y:S10]  /*6130*/  STS.64 [R3+0x70], R130 ;  /* 0x0000708203007388 */ /* 0x0043f40000000a00 */
[----:B------:R-:W-:Y:S05]  /*6140*/  @P5 BRA `(.L_x_5) ;  /* 0x0000000000485947 */ /* 0x000fea0003800000 */
[----:B------:R-:W0:Y:S01]  /*6150*/  LDCU.64 UR8, c[0x0][0x388] ;  /* 0x00007100ff0877ac */ /* 0x000e220008000a00 */
[----:B-1----:R-:W-:-:S04]  /*6160*/  LOP3.LUT R130, R200, 0xffff, RZ, 0xc0, !PT ;  /* 0x0000ffffc8827812 */ /* 0x002fc800078ec0ff */
[----:B------:R-:W-:-:S04]  /*6170*/  IADD3 R129, P5, P6, R111, R5, R130 ;  /* 0x000000056f817210 */ /* 0x000fc80007ebe082 */
[----:B------:R-:W-:Y:S02]  /*6180*/  IADD3.X R131, PT, PT, RZ, RZ, RZ, P5, P6 ;  /* 0x000000ffff837210 */ /* 0x000fe40002fec4ff */
[----:B------:R-:W-:Y:S02]  /*6190*/  IADD3 R129, P5, PT, R129, UR5, RZ ;  /* 0x0000000581817c10 */ /* 0x000fe4000ffbe0ff */
[----:B------:R-:W-:-:S03]  /*61a0*/  ISETP.NE.AND P6, PT, R202, RZ, PT ;  /* 0x000000ffca00720c */ /* 0x000fc60003fc5270 */
[----:B------:R-:W-:Y:S01]  /*61b0*/  IMAD.X R131, RZ, RZ, R131, P5 ;  /* 0x000000ffff837224 */ /* 0x000fe200028e0683 */
[----:B0-----:R-:W-:-:S04]  /*61c0*/  LEA R128, P5, R129, UR8, 0x2 ;  /* 0x0000000881807c11 */ /* 0x001fc8000f8a10ff */
[----:B------:R-:W-:Y:S02]  /*61d0*/  LEA.HI.X R129, R129, UR9, R131, 0x2, P5 ;  /* 0x0000000981817c11 */ /* 0x000fe4000a8f1483 */
[----:B------:R-:W-:-:S03]  /*61e0*/  @!P0 IADD3 R131, PT, PT, R111, R5, R130 ;  /* 0x000000056f838210 */ /* 0x000fc60007ffe082 */
[----:B------:R-:W2:Y:S02]  /*61f0*/  @!P6 LDG.E.CONSTANT R130, desc[UR6][R128.64+0x4] ;  /* 0x000004068082e981 */ /* 0x000ea4000c1e9900 */
[----:B------:R-:W-:Y:S02]  /*6200*/  @!P0 VIADD R131, R131, UR5 ;  /* 0x0000000583838c36 */ /* 0x000fe40008000000 */
[----:B------:R0:W3:Y:S02]  /*6210*/  @!P1 LDG.E.CONSTANT R132, desc[UR6][R128.64+0x8] ;  /* 0x0000080680849981 */ /* 0x0000e4000c1e9900 */
[----:B0-----:R-:W-:-:S06]  /*6220*/  @!P0 IMAD.WIDE.U32 R128, R131, 0x4, R120 ;  /* 0x0000000483808825 */ /* 0x001fcc00078e0078 */
[----:B------:R-:W4:Y:S04]  /*6230*/  @!P0 LDG.E.CONSTANT R128, desc[UR6][R128.64] ;  /* 0x0000000680808981 */ /* 0x000f28000c1e9900 */
[----:B--2---:R0:W-:Y:S04]  /*6240*/  @!P6 STS [R3+0x94], R130 ;  /* 0x000094820300e388 */ /* 0x0041e80000000800 */
[----:B---3--:R0:W-:Y:S04]  /*6250*/  @!P1 STS [R3+0x98], R132 ;  /* 0x0000988403009388 */ /* 0x0081e80000000800 */
[----:B----4-:R0:W-:Y:S02]  /*6260*/  @!P0 STS [R3+0x90], R128 ;  /* 0x0000908003008388 */ /* 0x0101e40000000800 */
.L_x_5:
[----:B------:R-:W-:Y:S05]  /*6270*/  BSYNC.RECONVERGENT B0 ;  /* 0x0000000000007941 */ /* 0x000fea0003800200 */
.L_x_4:
[----:B------:R-:W-:Y:S01]  /*6280*/  ISETP.GT.U32.AND P5, PT, R197, 0xf, PT ;  /* 0x0000000fc500780c */ /* 0x000fe20003fa4070 */
[----:B------:R-:W-:-:S12]  /*6290*/  BSSY.RECONVERGENT B0, `(.L_x_6) ;  /* 0x0000013000007945 */ /* 0x000fd80003800200 */
[----:B------:R-:W-:Y:S05]  /*62a0*/  @P5 BRA `(.L_x_7) ;  /* 0x0000000000445947 */ /* 0x000fea0003800000 */
[----:B01----:R-:W-:Y:S01]  /*62b0*/  LOP3.LUT R128, R199, 0xffff, RZ, 0xc0, !PT ;  /* 0x0000ffffc7807812 */ /* 0x003fe200078ec0ff */
[----:B------:R-:W0:Y:S03]  /*62c0*/  LDCU.64 UR8, c[0x0][0x388] ;  /* 0x00007100ff0877ac */ /* 0x000e260008000a00 */
[----:B------:R-:W-:-:S05]  /*62d0*/  @!P2 IADD3 R129, PT, PT, R111, R6, R128 ;  /* 0x000000066f81a210 */ /* 0x000fca0007ffe080 */
[----:B------:R-:W-:-:S04]  /*62e0*/  @!P2 VIADD R129, R129, UR5 ;  /* 0x000000058181ac36 */ /* 0x000fc80008000000 */
[----:B------:R-:W-:Y:S01]  /*62f0*/  @!P2 IMAD.WIDE.U32 R120, R129, 0x4, R120 ;  /* 0x000000048178a825 */ /* 0x000fe200078e0078 */
[----:B------:R-:W-:-:S04]  /*6300*/  IADD3 R129, P5, P6, R111, R6, R128 ;  /* 0x000000066f817210 */ /* 0x000fc80007ebe080 */
[----:B------:R-:W-:Y:S01]  /*6310*/  IADD3.X R130, PT, PT, RZ, RZ, RZ, P5, P6 ;  /* 0x000000ffff827210 */ /* 0x000fe20002fec4ff */
[----:B------:R-:W2:Y:S01]  /*6320*/  @!P2 LDG.E.CONSTANT R120, desc[UR6][R120.64] ;  /* 0x000000067878a981 */ /* 0x000ea2000c1e9900 */
[----:B------:R-:W-:-:S05]  /*6330*/  IADD3 R129, P5, PT, R129, UR5, RZ ;  /* 0x0000000581817c10 */ /* 0x000fca000ffbe0ff */
[----:B------:R-:W-:Y:S01]  /*6340*/  IMAD.X R130, RZ, RZ, R130, P5 ;  /* 0x000000ffff827224 */ /* 0x000fe200028e0682 */
[----:B0-----:R-:W-:-:S04]  /*6350*/  LEA R128, P5, R129, UR8, 0x2 ;  /* 0x0000000881807c11 */ /* 0x001fc8000f8a10ff */
[----:B------:R-:W-:-:S05]  /*6360*/  LEA.HI.X R129, R129, UR9, R130, 0x2, P5 ;  /* 0x0000000981817c11 */ /* 0x000fca000a8f1482 */
[----:B------:R-:W3:Y:S04]  /*6370*/  @!P3 LDG.E.CONSTANT R121, desc[UR6][R128.64+0x4] ;  /* 0x000004068079b981 */ /* 0x000ee8000c1e9900 */
[----:B------:R-:W4:Y:S04]  /*6380*/  @!P4 LDG.E.CONSTANT R128, desc[UR6][R128.64+0x8] ;  /* 0x000008068080c981 */ /* 0x000f28000c1e9900 */
[----:B--2---:R2:W-:Y:S04]  /*6390*/  @!P2 STS [R3+0x9c], R120 ;  /* 0x00009c780300a388 */ /* 0x0045e80000000800 */
[----:B---3--:R2:W-:Y:S04]  /*63a0*/  @!P3 STS [R3+0xa0], R121 ;  /* 0x0000a0790300b388 */ /* 0x0085e80000000800 */
[----:B----4-:R2:W-:Y:S02]  /*63b0*/  @!P4 STS [R3+0xa4], R128 ;  /* 0x0000a4800300c388 */ /* 0x0105e40000000800 */
.L_x_7:
[----:B------:R-:W-:Y:S05]  /*63c0*/  BSYNC.RECONVERGENT B0 ;  /* 0x0000000000007941 */ /* 0x000fea0003800200 */
.L_x_6:
[----:B-----5:R-:W-:Y:S01]  /*63d0*/  STS.64 [R3+0x78], R122 ;  /* 0x0000787a03007388 */ /* 0x020fe20000000a00 */
[----:B------:R-:W-:-:S03]  /*63e0*/  UMOV UR5, 0x8 ;  /* 0x0000000800057882 */ /* 0x000fc60000000000 */
[----:B------:R1:W-:Y:S04]  /*63f0*/  STS.64 [R3+0x80], R124 ;  /* 0x0000807c03007388 */ /* 0x0003e80000000a00 */
[----:B------:R3:W-:Y:S01]  /*6400*/  STS.64 [R3+0x88], R126 ;  /* 0x0000887e03007388 */ /* 0x0007e20000000a00 */
[----:B-1----:R-:W-:Y:S01]  /*6410*/  IMAD.MOV.U32 R124, RZ, RZ, R198 ;  /* 0x000000ffff7c7224 */ /* 0x002fe200078e00c6 */
[----:B------:R-:W-:Y:S06]  /*6420*/  BAR.SYNC.DEFER_BLOCKING 0x0 ;  /* 0x0000000000007b1d */ /* 0x000fec0000010000 */
.L_x_8:
[----:B------:R-:W-:Y:S04]  /*6430*/  LDS R122, [R124+-0x1200] ;  /* 0xffee00007c7a7984 */ /* 0x000fe80000000800 */
[----:B--2---:R-:W1:Y:S02]  /*6440*/  LDS.64 R120, [R0+UR5+-0x8] ;  /* 0xfffff80500787984 */ /* 0x004e640008000a00 */
[----:B-1----:R-:W-:Y:S01]  /*6450*/  FFMA R17, R120, R122, R17 ;  /* 0x0000007a78117223 */ /* 0x002fe20000000011 */
[-C--:B------:R-:W-:Y:S02]  /*6460*/  FFMA R18, R122, R121.reuse, R18 ;  /* 0x000000797a127223 */ /* 0x080fe40000000012 */
[----:B------:R-:W1:Y:S02]  /*6470*/  LDS R122, [R124] ;  /* 0x000000007c7a7984 */ /* 0x000e640000000800 */
[----:B-1----:R-:W-:Y:S01]  /*6480*/  FFMA R14, R120, R122, R14 ;  /* 0x0000007a780e7223 */ /* 0x002fe2000000000e */
[----:B------:R-:W-:-:S02]  /*6490*/  FFMA R13, R122, R121, R13 ;  /* 0x000000797a0d7223 */ /* 0x000fc4000000000d */
[----:B------:R-:W1:Y:S02]  /*64a0*/  LDS R122, [R124+-0xfc0] ;  /* 0xfff040007c7a7984 */ /* 0x000e640000000800 */
[----:B-1----:R-:W-:Y:S01]  /*64b0*/  FFMA R19, R120, R122, R19 ;  /* 0x0000007a78137223 */ /* 0x002fe20000000013 */
[-C--:B------:R-:W-:Y:S02]  /*64c0*/  FFMA R20, R122, R121.reuse, R20 ;  /* 0x000000797a147223 */ /* 0x080fe40000000014 */
[----:B------:R-:W1:Y:S02]  /*64d0*/  LDS R122, [R124+0x240] ;  /* 0x000240007c7a7984 */ /* 0x000e640000000800 */
[----:B-1----:R-:W-:Y:S01]  /*64e0*/  FFMA R12, R120, R122, R12 ;  /* 0x0000007a780c7223 */ /* 0x002fe2000000000c */
[-C--:B------:R-:W-:Y:S02]  /*64f0*/  FFMA R11, R122, R121.reuse, R11 ;  /* 0x000000797a0b7223 */ /* 0x080fe4000000000b */
[----:B------:R-:W1:Y:S02]  /*6500*/  LDS R122, [R124+-0xd80] ;  /* 0xfff280007c7a7984 */ /* 0x000e640000000800 */
[----:B-1----:R-:W-:Y:S01]  /*6510*/  FFMA R21, R120, R122, R21 ;  /* 0x0000007a78157223 */ /* 0x002fe20000000015 */
[----:B------:R-:W-:-:S02]  /*6520*/  FFMA R22, R122, R121, R22 ;  /* 0x000000797a167223 */ /* 0x000fc40000000016 */
[----:B------:R-:W1:Y:S02]  /*6530*/  LDS R122, [R124+0x480] ;  /* 0x000480007c7a7984 */ /* 0x000e640000000800 */
[----:B-1----:R-:W-:Y:S01]  /*6540*/  FFMA R10, R120, R122, R10 ;  /* 0x0000007a780a7223 */ /* 0x002fe2000000000a */
[-C--:B------:R-:W-:Y:S02]  /*6550*/  FFMA R9, R122, R121.reuse, R9 ;  /* 0x000000797a097223 */ /* 0x080fe40000000009 */
[----:B------:R-:W1:Y:S02]  /*6560*/  LDS R122, [R124+-0xb40] ;  /* 0xfff4c0007c7a7984 */ /* 0x000e640000000800 */
[----:B-1----:R-:W-:Y:S01]  /*6570*/  FFMA R16, R120, R122, R16 ;  /* 0x0000007a78107223 */ /* 0x002fe20000000010 */
[-C--:B------:R-:W-:Y:S02]  /*6580*/  FFMA R15, R122, R121.reuse, R15 ;  /* 0x000000797a0f7223 */ /* 0x080fe4000000000f */
[----:B------:R-:W1:Y:S02]  /*6590*/  LDS R122, [R124+0x6c0] ;  /* 0x0006c0007c7a7984 */ /* 0x000e640000000800 */
[----:B-1----:R-:W-:Y:S01]  /*65a0*/  FFMA R8, R120, R122, R8 ;  /* 0x0000007a78087223 */ /* 0x002fe20000000008 */
[----:B------:R-:W-:Y:S01]  /*65b0*/  FFMA R7, R122, R121, R7 ;  /* 0x000000797a077223 */ /* 0x000fe20000000007 */
[----:B------:R-:W1:Y:S04]  /*65c0*/  LDS R120, [R124+-0x11fc] ;  /* 0xffee04007c787984 */ /* 0x000e680000000800 */
[----:B------:R-:W2:Y:S01]  /*65d0*/  LDS.64 R122, [R0+UR5] ;  /* 0x00000005007a7984 */ /* 0x000ea20008000a00 */
[----:B------:R-:W-:-:S04]  /*65e0*/  UIADD3 UR5, UPT, UPT, UR5, 0x100, URZ ;  /* 0x0000010005057890 */ /* 0x000fc8000fffe0ff */
[----:B------:R-:W-:Y:S01]  /*65f0*/  UISETP.NE.AND UP0, UPT, UR5, 0x3008, UPT ;  /* 0x000030080500788c */ /* 0x000fe2000bf05270 */
[-C--:B-1----:R-:W-:Y:S01]  /*6600*/  FFMA R17, R120, R121.reuse, R17 ;  /* 0x0000007978117223 */ /* 0x082fe20000000011 */
[----:B--2---:R-:W-:Y:S02]  /*6610*/  FFMA R18, R122, R120, R18 ;  /* 0x000000787a127223 */ /* 0x004fe40000000012 */
[----:B------:R-:W1:Y:S02]  /*6620*/  LDS R120, [R124+0x4] ;  /* 0x000004007c787984 */ /* 0x000e640000000800 */
[-C--:B-1----:R-:W-:Y:S01]  /*6630*/  FFMA R14, R120, R121.reuse, R14 ;  /* 0x00000079780e7223 */ /* 0x082fe2000000000e */
[----:B------:R-:W-:Y:S02]  /*6640*/  FFMA R13, R122, R120, R13 ;  /* 0x000000787a0d7223 */ /* 0x000fe4000000000d */
[----:B------:R-:W1:Y:S02]  /*6650*/  LDS R120, [R124+-0xfbc] ;  /* 0xfff044007c787984 */ /* 0x000e640000000800 */
[----:B-1----:R-:W-:Y:S01]  /*6660*/  FFMA R19, R120, R121, R19 ;  /* 0x0000007978137223 */ /* 0x002fe20000000013 */
[----:B------:R-:W-:-:S02]  /*6670*/  FFMA R20, R122, R120, R20 ;  /* 0x000000787a147223 */ /* 0x000fc40000000014 */
[----:B------:R-:W1:Y:S02]  /*6680*/  LDS R120, [R124+0x244] ;  /* 0x000244007c787984 */ /* 0x000e640000000800 */
[-C--:B-1----:R-:W-:Y:S01]  /*6690*/  FFMA R12, R120, R121.reuse, R12 ;  /* 0x00000079780c7223 */ /* 0x082fe2000000000c */
[----:B------:R-:W-:Y:S02]  /*66a0*/  FFMA R11, R122, R120, R11 ;  /* 0x000000787a0b7223 */ /* 0x000fe4000000000b */
[----:B------:R-:W1:Y:S02]  /*66b0*/  LDS R120, [R124+-0xd7c] ;  /* 0xfff284007c787984 */ /* 0x000e640000000800 */
[-C--:B-1----:R-:W-:Y:S01]  /*66c0*/  FFMA R21, R120, R121.reuse, R21 ;  /* 0x0000007978157223 */ /* 0x082fe20000000015 */
[----:B------:R-:W-:Y:S02]  /*66d0*/  FFMA R22, R122, R120, R22 ;  /* 0x000000787a167223 */ /* 0x000fe40000000016 */
[----:B------:R-:W1:Y:S02]  /*66e0*/  LDS R120, [R124+0x484] ;  /* 0x000484007c787984 */ /* 0x000e640000000800 */
[----:B-1----:R-:W-:Y:S01]  /*66f0*/  FFMA R10, R120, R121, R10 ;  /* 0x00000079780a7223 */ /* 0x002fe2000000000a */
[----:B------:R-:W-:-:S02]  /*6700*/  FFMA R9, R122, R120, R9 ;  /* 0x000000787a097223 */ /* 0x000fc40000000009 */
[----:B------:R-:W1:Y:S02]  /*6710*/  LDS R120, [R124+-0xb3c] ;  /* 0xfff4c4007c787984 */ /* 0x000e640000000800 */
[-C--:B-1----:R-:W-:Y:S01]  /*6720*/  FFMA R16, R120, R121.reuse, R16 ;  /* 0x0000007978107223 */ /* 0x082fe20000000010 */
[----:B------:R-:W-:Y:S02]  /*6730*/  FFMA R15, R122, R120, R15 ;  /* 0x000000787a0f7223 */ /* 0x000fe4000000000f */
[----:B------:R-:W1:Y:S02]  /*6740*/  LDS R120, [R124+0x6c4] ;  /* 0x0006c4007c787984 */ /* 0x000e640000000800 */
[----:B-1----:R-:W-:Y:S01]  /*6750*/  FFMA R8, R120, R121, R8 ;  /* 0x0000007978087223 */ /* 0x002fe20000000008 */
[C---:B------:R-:W-:Y:S02]  /*6760*/  FFMA R7, R122.reuse, R120, R7 ;  /* 0x000000787a077223 */ /* 0x040fe40000000007 */
        /* <DEDUP_REMOVED lines=21> */
[----:B------:R1:W2:Y:S02]  /*68c0*/  LDS R120, [R124+0x6c8] ;  /* 0x0006c8007c787984 */ /* 0x0002a40000000800 */
[----:B-1----:R-:W-:Y:S01]  /*68d0*/  IADD3 R124, PT, PT, R124, 0xc, RZ ;  /* 0x0000000c7c7c7810 */ /* 0x002fe20007ffe0ff */
[----:B--2---:R-:W-:Y:S01]  /*68e0*/  FFMA R8, R122, R120, R8 ;  /* 0x000000787a087223 */ /* 0x004fe20000000008 */
[----:B------:R-:W-:Y:S01]  /*68f0*/  FFMA R7, R120, R123, R7 ;  /* 0x0000007b78077223 */ /* 0x000fe20000000007 */
[----:B------:R-:W-:Y:S06]  /*6900*/  BRA.U UP0, `(.L_x_8) ;  /* 0xfffffff900c87547 */ /* 0x000fec000b83ffff */
[----:B------:R-:W-:-:S04]  /*6910*/  UIADD3 UR4, UPT, UPT, UR4, 0x1, URZ ;  /* 0x0000000104047890 */ /* 0x000fc8000fffe0ff */
[----:B------:R-:W-:-:S09]  /*6920*/  UISETP.NE.AND UP0, UPT, UR4, 0x3, UPT ;  /* 0x000000030400788c */ /* 0x000fd2000bf05270 */
[----:B------:R-:W-:Y:S05]  /*6930*/  BRA.U UP0, `(.L_x_9) ;  /* 0xffffffc900207547 */ /* 0x000fea000b83ffff */
[----:B------:R-:W-:Y:S01]  /*6940*/  IMAD.MOV.U32 R112, RZ, RZ, 0x1 ;  /* 0x00000001ff707424 */ /* 0x000fe200078e00ff */
[----:B------:R-:W-:Y:S01]  /*6950*/  UPLOP3.LUT UP0, UPT, UPT, UPT, UPT, 0x40, 0x4 ;  /* 0x000000000004789c */ /* 0x000fe20003f0e870 */
[----:B------:R-:W-:Y:S10]  /*6960*/  BRA.U UP1, `(.L_x_10) ;  /* 0xffffffb901087547 */ /* 0x000ff4000b83ffff */
[----:B------:R-:W1:Y:S01]  /*6970*/  S2R R0, SR_CTAID.Z ;  /* 0x0000000000007919 */ /* 0x000e620000002700 */
[----:B------:R-:W2:Y:S01]  /*6980*/  S2UR UR4, SR_CTAID.X ;  /* 0x00000000000479c3 */ /* 0x000ea20000002500 */
[----:B0--3--:R-:W1:Y:S01]  /*6990*/  S2R R3, SR_TID.Z ;  /* 0x0000000000037919 */ /* 0x009e620000002300 */
[----:B------:R-:W0:Y:S01]  /*69a0*/  S2R R5, SR_CTAID.Y ;  /* 0x0000000000057919 */ /* 0x000e220000002600 */
[----:B------:R-:W3:Y:S01]  /*69b0*/  S2R R23, SR_TID.Y ;  /* 0x0000000000177919 */ /* 0x000ee20000002200 */
[----:B------:R-:W4:Y:S01]  /*69c0*/  S2R R25, SR_TID.X ;  /* 0x0000000000197919 */ /* 0x000f220000002100 */
[----:B-1----:R-:W-:-:S03]  /*69d0*/  IMAD R0, R0, 0x4, R3 ;  /* 0x0000000400007824 */ /* 0x002fc600078e0203 */
[----:B------:R-:W1:Y:S01]  /*69e0*/  LDC.64 R2, c[0x0][0x390] ;  /* 0x0000e400ff027b82 */ /* 0x000e620000000a00 */
[----:B0-----:R-:W-:-:S04]  /*69f0*/  IMAD R0, R0, 0x1c, R5 ;  /* 0x0000001c00007824 */ /* 0x001fc800078e0205 */
[----:B---3--:R-:W-:-:S05]  /*6a00*/  IMAD R0, R0, 0x4, R23 ;  /* 0x0000000400007824 */ /* 0x008fca00078e0217 */
[----:B--2---:R-:W-:-:S05]  /*6a10*/  LEA R0, R0, UR4, 0x1 ;  /* 0x0000000400007c11 */ /* 0x004fca000f8e08ff */
[----:B----4-:R-:W-:-:S04]  /*6a20*/  IMAD R0, R0, 0x7, R25 ;  /* 0x0000000700007824 */ /* 0x010fc800078e0219 */
[----:B------:R-:W-:-:S04]  /*6a30*/  IMAD.SHL.U32 R5, R0, 0x2, RZ ;  /* 0x0000000200057824 */ /* 0x000fc800078e00ff */
[----:B-1----:R-:W-:-:S05]  /*6a40*/  IMAD.WIDE.U32 R2, R5, 0x4, R2 ;  /* 0x0000000405027825 */ /* 0x002fca00078e0002 */
[----:B------:R-:W-:Y:S04]  /*6a50*/  STG.E desc[UR6][R2.64], R17 ;  /* 0x0000001102007986 */ /* 0x000fe8000c101906 */
        /* <DEDUP_REMOVED lines=14> */
[----:B------:R-:W-:Y:S01]  /*6b40*/  STG.E desc[UR6][R2.64+0x86c4], R7 ;  /* 0x0086c40702007986 */ /* 0x000fe2000c101906 */
[----:B------:R-:W-:Y:S05]  /*6b50*/  EXIT ;  /* 0x000000000000794d */ /* 0x000fea0003800000 */
.L_x_11:
[----:B------:R-:W-:-:S00]  /*6b60*/  BRA `(.L_x_11) ;  /* 0xfffffffc00fc7947 */ /* 0x000fc0000383ffff */
[----:B------:R-:W-:-:S00]  /*6b70*/  NOP ;  /* 0x0000000000007918 */ /* 0x000fc00000000000 */
        /* <DEDUP_REMOVED lines=8> */
.L_x_12:


//--------------------- .nv.shared.default_function_kernel0 --------------------------
	.section	.nv.shared.default_function_kernel0,"aw",@nobits
	.sectionflags	@""
	.align	4
.nv.shared.default_function_kernel0:
	.zero		22528


//--------------------- .nv.shared.reserved.0     --------------------------
	.section	.nv.shared.reserved.0,"aw",@nobits
	.weak		__nv_reservedSMEM_offset_0_alias
	.size		__nv_reservedSMEM_offset_0_alias, 0, 64
	.other		__nv_reservedSMEM_offset_0_alias,@"STO_CUDA_RESERVED_SHARED STV_DEFAULT"
__nv_reservedSMEM_offset_0_alias:
	.zero		0
	.zero		64


//--------------------- .nv.constant0.default_function_kernel0 --------------------------
	.section	.nv.constant0.default_function_kernel0,"a",@progbits
	.sectionflags	@""
	.align	4
.nv.constant0.default_function_kernel0:
	.zero		920


//--------------------- SYMBOLS --------------------------

	.type		.nv.reservedSmem.offset0,@object
	.size		.nv.reservedSmem.offset0,0x4
	.type		.nv.reservedSmem.cap,@object
	.size		.nv.reservedSmem.cap,0x4
